//
// Generated by NVIDIA NVVM Compiler
//
// Compiler Build ID: CL-36424714
// Cuda compilation tools, release 13.0, V13.0.88
// Based on NVVM 20.0.0
//

.version 9.0
.target sm_100
.address_size 64

.extern .func  (.param .b64 func_retval0) malloc
(
	.param .b64 malloc_param_0
)
;
.extern .func free
(
	.param .b64 free_param_0
)
;

.func _Z12quickSortGPUPiii(
	.param .b64 _Z12quickSortGPUPiii_param_0,
	.param .b32 _Z12quickSortGPUPiii_param_1,
	.param .b32 _Z12quickSortGPUPiii_param_2
)
{
	.reg .pred 	%p<54>;
	.reg .b32 	%r<163>;
	.reg .b64 	%rd<19>;

	ld.param.u64 	%rd6, [_Z12quickSortGPUPiii_param_0];
	ld.param.u32 	%r143, [_Z12quickSortGPUPiii_param_1];
	ld.param.u32 	%r44, [_Z12quickSortGPUPiii_param_2];
	setp.ge.s32 	%p1, %r143, %r44;
	@%p1 bra 	$L__BB0_25;
	add.s64 	%rd1, %rd6, 32;
$L__BB0_2:
	mul.wide.s32 	%rd7, %r143, 4;
	add.s64 	%rd2, %rd6, %rd7;
	ld.u32 	%r2, [%rd2];
	add.s32 	%r47, %r143, 1;
	max.s32 	%r48, %r44, %r47;
	sub.s32 	%r3, %r48, %r143;
	and.b32  	%r4, %r3, 15;
	sub.s32 	%r49, %r143, %r48;
	setp.gt.u32 	%p2, %r49, -16;
	mov.b32 	%r156, 0;
	mov.u32 	%r148, %r143;
	@%p2 bra 	$L__BB0_5;
	and.b32  	%r51, %r3, -16;
	neg.s32 	%r144, %r51;
	mov.b32 	%r156, 0;
	mov.u32 	%r148, %r143;
$L__BB0_4:
	.pragma "nounroll";
	mul.wide.s32 	%rd8, %r148, 4;
	add.s64 	%rd9, %rd1, %rd8;
	ld.u32 	%r52, [%rd9+-28];
	setp.le.s32 	%p3, %r52, %r2;
	selp.u32 	%r53, 1, 0, %p3;
	add.s32 	%r54, %r156, %r53;
	ld.u32 	%r55, [%rd9+-24];
	setp.le.s32 	%p4, %r55, %r2;
	selp.u32 	%r56, 1, 0, %p4;
	add.s32 	%r57, %r54, %r56;
	ld.u32 	%r58, [%rd9+-20];
	setp.le.s32 	%p5, %r58, %r2;
	selp.u32 	%r59, 1, 0, %p5;
	add.s32 	%r60, %r57, %r59;
	ld.u32 	%r61, [%rd9+-16];
	setp.le.s32 	%p6, %r61, %r2;
	selp.u32 	%r62, 1, 0, %p6;
	add.s32 	%r63, %r60, %r62;
	ld.u32 	%r64, [%rd9+-12];
	setp.le.s32 	%p7, %r64, %r2;
	selp.u32 	%r65, 1, 0, %p7;
	add.s32 	%r66, %r63, %r65;
	ld.u32 	%r67, [%rd9+-8];
	setp.le.s32 	%p8, %r67, %r2;
	selp.u32 	%r68, 1, 0, %p8;
	add.s32 	%r69, %r66, %r68;
	ld.u32 	%r70, [%rd9+-4];
	setp.le.s32 	%p9, %r70, %r2;
	selp.u32 	%r71, 1, 0, %p9;
	add.s32 	%r72, %r69, %r71;
	ld.u32 	%r73, [%rd9];
	setp.le.s32 	%p10, %r73, %r2;
	selp.u32 	%r74, 1, 0, %p10;
	add.s32 	%r75, %r72, %r74;
	ld.u32 	%r76, [%rd9+4];
	setp.le.s32 	%p11, %r76, %r2;
	selp.u32 	%r77, 1, 0, %p11;
	add.s32 	%r78, %r75, %r77;
	ld.u32 	%r79, [%rd9+8];
	setp.le.s32 	%p12, %r79, %r2;
	selp.u32 	%r80, 1, 0, %p12;
	add.s32 	%r81, %r78, %r80;
	ld.u32 	%r82, [%rd9+12];
	setp.le.s32 	%p13, %r82, %r2;
	selp.u32 	%r83, 1, 0, %p13;
	add.s32 	%r84, %r81, %r83;
	ld.u32 	%r85, [%rd9+16];
	setp.le.s32 	%p14, %r85, %r2;
	selp.u32 	%r86, 1, 0, %p14;
	add.s32 	%r87, %r84, %r86;
	ld.u32 	%r88, [%rd9+20];
	setp.le.s32 	%p15, %r88, %r2;
	selp.u32 	%r89, 1, 0, %p15;
	add.s32 	%r90, %r87, %r89;
	ld.u32 	%r91, [%rd9+24];
	setp.le.s32 	%p16, %r91, %r2;
	selp.u32 	%r92, 1, 0, %p16;
	add.s32 	%r93, %r90, %r92;
	ld.u32 	%r94, [%rd9+28];
	setp.le.s32 	%p17, %r94, %r2;
	selp.u32 	%r95, 1, 0, %p17;
	add.s32 	%r96, %r93, %r95;
	add.s32 	%r148, %r148, 16;
	ld.u32 	%r97, [%rd9+32];
	setp.le.s32 	%p18, %r97, %r2;
	selp.u32 	%r98, 1, 0, %p18;
	add.s32 	%r156, %r96, %r98;
	add.s32 	%r144, %r144, 16;
	setp.ne.s32 	%p19, %r144, 0;
	@%p19 bra 	$L__BB0_4;
$L__BB0_5:
	setp.eq.s32 	%p20, %r4, 0;
	@%p20 bra 	$L__BB0_15;
	and.b32  	%r15, %r3, 7;
	setp.lt.u32 	%p21, %r4, 8;
	@%p21 bra 	$L__BB0_8;
	mul.wide.s32 	%rd10, %r148, 4;
	add.s64 	%rd11, %rd6, %rd10;
	ld.u32 	%r100, [%rd11+4];
	setp.le.s32 	%p22, %r100, %r2;
	selp.u32 	%r101, 1, 0, %p22;
	add.s32 	%r102, %r156, %r101;
	ld.u32 	%r103, [%rd11+8];
	setp.le.s32 	%p23, %r103, %r2;
	selp.u32 	%r104, 1, 0, %p23;
	add.s32 	%r105, %r102, %r104;
	ld.u32 	%r106, [%rd11+12];
	setp.le.s32 	%p24, %r106, %r2;
	selp.u32 	%r107, 1, 0, %p24;
	add.s32 	%r108, %r105, %r107;
	ld.u32 	%r109, [%rd11+16];
	setp.le.s32 	%p25, %r109, %r2;
	selp.u32 	%r110, 1, 0, %p25;
	add.s32 	%r111, %r108, %r110;
	ld.u32 	%r112, [%rd11+20];
	setp.le.s32 	%p26, %r112, %r2;
	selp.u32 	%r113, 1, 0, %p26;
	add.s32 	%r114, %r111, %r113;
	ld.u32 	%r115, [%rd11+24];
	setp.le.s32 	%p27, %r115, %r2;
	selp.u32 	%r116, 1, 0, %p27;
	add.s32 	%r117, %r114, %r116;
	ld.u32 	%r118, [%rd11+28];
	setp.le.s32 	%p28, %r118, %r2;
	selp.u32 	%r119, 1, 0, %p28;
	add.s32 	%r120, %r117, %r119;
	add.s32 	%r148, %r148, 8;
	ld.u32 	%r121, [%rd11+32];
	setp.le.s32 	%p29, %r121, %r2;
	selp.u32 	%r122, 1, 0, %p29;
	add.s32 	%r156, %r120, %r122;
$L__BB0_8:
	setp.eq.s32 	%p30, %r15, 0;
	@%p30 bra 	$L__BB0_15;
	and.b32  	%r21, %r3, 3;
	setp.lt.u32 	%p31, %r15, 4;
	@%p31 bra 	$L__BB0_11;
	mul.wide.s32 	%rd12, %r148, 4;
	add.s64 	%rd13, %rd6, %rd12;
	ld.u32 	%r124, [%rd13+4];
	setp.le.s32 	%p32, %r124, %r2;
	selp.u32 	%r125, 1, 0, %p32;
	add.s32 	%r126, %r156, %r125;
	ld.u32 	%r127, [%rd13+8];
	setp.le.s32 	%p33, %r127, %r2;
	selp.u32 	%r128, 1, 0, %p33;
	add.s32 	%r129, %r126, %r128;
	ld.u32 	%r130, [%rd13+12];
	setp.le.s32 	%p34, %r130, %r2;
	selp.u32 	%r131, 1, 0, %p34;
	add.s32 	%r132, %r129, %r131;
	add.s32 	%r148, %r148, 4;
	ld.u32 	%r133, [%rd13+16];
	setp.le.s32 	%p35, %r133, %r2;
	selp.u32 	%r134, 1, 0, %p35;
	add.s32 	%r156, %r132, %r134;
$L__BB0_11:
	setp.eq.s32 	%p36, %r21, 0;
	@%p36 bra 	$L__BB0_15;
	mul.wide.s32 	%rd14, %r148, 4;
	add.s64 	%rd3, %rd6, %rd14;
	ld.u32 	%r135, [%rd3+4];
	setp.le.s32 	%p37, %r135, %r2;
	selp.u32 	%r136, 1, 0, %p37;
	add.s32 	%r156, %r156, %r136;
	setp.eq.s32 	%p38, %r21, 1;
	@%p38 bra 	$L__BB0_15;
	ld.u32 	%r137, [%rd3+8];
	setp.le.s32 	%p39, %r137, %r2;
	selp.u32 	%r138, 1, 0, %p39;
	add.s32 	%r156, %r156, %r138;
	setp.eq.s32 	%p40, %r21, 2;
	@%p40 bra 	$L__BB0_15;
	ld.u32 	%r139, [%rd3+12];
	setp.le.s32 	%p41, %r139, %r2;
	selp.u32 	%r140, 1, 0, %p41;
	add.s32 	%r156, %r156, %r140;
$L__BB0_15:
	add.s32 	%r31, %r156, %r143;
	mul.wide.s32 	%rd15, %r156, 4;
	add.s64 	%rd16, %rd2, %rd15;
	ld.u32 	%r141, [%rd16];
	st.u32 	[%rd2], %r141;
	st.u32 	[%rd16], %r2;
	setp.eq.s32 	%p42, %r156, 0;
	setp.le.s32 	%p43, %r44, %r31;
	or.pred  	%p44, %p42, %p43;
	@%p44 bra 	$L__BB0_24;
	mov.u32 	%r157, %r44;
	mov.u32 	%r158, %r143;
$L__BB0_17:
	mov.u32 	%r159, %r158;
$L__BB0_18:
	mov.u32 	%r158, %r159;
	mul.wide.s32 	%rd17, %r158, 4;
	add.s64 	%rd4, %rd6, %rd17;
	ld.u32 	%r35, [%rd4];
	setp.le.s32 	%p45, %r35, %r2;
	add.s32 	%r159, %r158, 1;
	@%p45 bra 	$L__BB0_18;
	mov.u32 	%r160, %r157;
$L__BB0_20:
	mov.u32 	%r157, %r160;
	mul.wide.s32 	%rd18, %r157, 4;
	add.s64 	%rd5, %rd6, %rd18;
	ld.u32 	%r38, [%rd5];
	setp.gt.s32 	%p46, %r38, %r2;
	add.s32 	%r160, %r157, -1;
	@%p46 bra 	$L__BB0_20;
	setp.ge.s32 	%p47, %r158, %r31;
	setp.le.s32 	%p48, %r157, %r31;
	or.pred  	%p49, %p47, %p48;
	@%p49 bra 	$L__BB0_23;
	st.u32 	[%rd5], %r35;
	st.u32 	[%rd4], %r38;
	mov.u32 	%r158, %r159;
	mov.u32 	%r157, %r160;
$L__BB0_23:
	setp.lt.s32 	%p50, %r158, %r31;
	setp.gt.s32 	%p51, %r157, %r31;
	and.pred  	%p52, %p50, %p51;
	@%p52 bra 	$L__BB0_17;
$L__BB0_24:
	add.s32 	%r142, %r31, -1;
	{ // callseq 0, 0
	.param .b64 param0;
	st.param.b64 	[param0], %rd6;
	.param .b32 param1;
	st.param.b32 	[param1], %r143;
	.param .b32 param2;
	st.param.b32 	[param2], %r142;
	call.uni 
	_Z12quickSortGPUPiii, 
	(
	param0, 
	param1, 
	param2
	);
	} // callseq 0
	add.s32 	%r143, %r31, 1;
	setp.lt.s32 	%p53, %r143, %r44;
	@%p53 bra 	$L__BB0_2;
$L__BB0_25:
	ret;

}
	// .globl	_Z25find_permutation_combinediiiPiS_PfS0_i
.visible .entry _Z25find_permutation_combinediiiPiS_PfS0_i(
	.param .u32 _Z25find_permutation_combinediiiPiS_PfS0_i_param_0,
	.param .u32 _Z25find_permutation_combinediiiPiS_PfS0_i_param_1,
	.param .u32 _Z25find_permutation_combinediiiPiS_PfS0_i_param_2,
	.param .u64 .ptr .align 1 _Z25find_permutation_combinediiiPiS_PfS0_i_param_3,
	.param .u64 .ptr .align 1 _Z25find_permutation_combinediiiPiS_PfS0_i_param_4,
	.param .u64 .ptr .align 1 _Z25find_permutation_combinediiiPiS_PfS0_i_param_5,
	.param .u64 .ptr .align 1 _Z25find_permutation_combinediiiPiS_PfS0_i_param_6,
	.param .u32 _Z25find_permutation_combinediiiPiS_PfS0_i_param_7
)
{
	.reg .pred 	%p<136>;
	.reg .b32 	%r<645>;
	.reg .b32 	%f<56>;
	.reg .b64 	%rd<219>;

	ld.param.u32 	%r276, [_Z25find_permutation_combinediiiPiS_PfS0_i_param_0];
	ld.param.u32 	%r279, [_Z25find_permutation_combinediiiPiS_PfS0_i_param_1];
	ld.param.u32 	%r277, [_Z25find_permutation_combinediiiPiS_PfS0_i_param_2];
	ld.param.u64 	%rd24, [_Z25find_permutation_combinediiiPiS_PfS0_i_param_3];
	ld.param.u64 	%rd25, [_Z25find_permutation_combinediiiPiS_PfS0_i_param_5];
	ld.param.u32 	%r278, [_Z25find_permutation_combinediiiPiS_PfS0_i_param_7];
	cvta.to.global.u64 	%rd1, %rd24;
	cvta.to.global.u64 	%rd2, %rd25;
	mov.u32 	%r280, %tid.x;
	mov.u32 	%r281, %ctaid.x;
	mov.u32 	%r282, %ntid.x;
	mad.lo.s32 	%r1, %r281, %r282, %r280;
	mul.lo.s32 	%r2, %r277, %r1;
	setp.gt.s32 	%p1, %r2, %r279;
	@%p1 bra 	$L__BB1_201;
	{ // callseq 1, 0
	.param .b64 param0;
	st.param.b64 	[param0], 4;
	.param .b64 retval0;
	call.uni (retval0), 
	malloc, 
	(
	param0
	);
	ld.param.b64 	%rd26, [retval0];
	} // callseq 1
	st.u32 	[%rd26], %r276;
	setp.lt.s32 	%p2, %r276, 1;
	@%p2 bra 	$L__BB1_29;
	add.s32 	%r284, %r276, -1;
	and.b32  	%r3, %r276, 3;
	setp.lt.u32 	%p3, %r284, 3;
	mov.b32 	%r540, 0;
	@%p3 bra 	$L__BB1_17;
	and.b32  	%r540, %r276, 2147483644;
	mov.b32 	%r538, 0;
$L__BB1_4:
	.pragma "nounroll";
	add.s32 	%r6, %r538, 1;
	setp.ge.s32 	%p4, %r6, %r278;
	mul.wide.u32 	%rd27, %r538, 4;
	add.s64 	%rd4, %rd26, %rd27;
	@%p4 bra 	$L__BB1_6;
	st.u32 	[%rd4], %r6;
	bra.uni 	$L__BB1_7;
$L__BB1_6:
	add.s32 	%r286, %r538, 2;
	st.u32 	[%rd4], %r286;
$L__BB1_7:
	add.s32 	%r7, %r538, 2;
	setp.lt.s32 	%p5, %r7, %r278;
	@%p5 bra 	$L__BB1_9;
	add.s32 	%r287, %r538, 3;
	st.u32 	[%rd4+4], %r287;
	bra.uni 	$L__BB1_10;
$L__BB1_9:
	st.u32 	[%rd4+4], %r7;
$L__BB1_10:
	add.s32 	%r8, %r538, 3;
	setp.lt.s32 	%p6, %r8, %r278;
	@%p6 bra 	$L__BB1_12;
	add.s32 	%r288, %r538, 4;
	st.u32 	[%rd4+8], %r288;
	bra.uni 	$L__BB1_13;
$L__BB1_12:
	st.u32 	[%rd4+8], %r8;
$L__BB1_13:
	add.s32 	%r9, %r538, 4;
	setp.lt.s32 	%p7, %r9, %r278;
	@%p7 bra 	$L__BB1_15;
	add.s32 	%r289, %r538, 5;
	st.u32 	[%rd4+12], %r289;
	bra.uni 	$L__BB1_16;
$L__BB1_15:
	st.u32 	[%rd4+12], %r9;
$L__BB1_16:
	setp.ne.s32 	%p8, %r9, %r540;
	mov.u32 	%r538, %r9;
	@%p8 bra 	$L__BB1_4;
$L__BB1_17:
	setp.eq.s32 	%p9, %r3, 0;
	@%p9 bra 	$L__BB1_29;
	setp.eq.s32 	%p10, %r3, 1;
	@%p10 bra 	$L__BB1_25;
	add.s32 	%r11, %r540, 1;
	setp.lt.s32 	%p11, %r11, %r278;
	mul.wide.u32 	%rd28, %r540, 4;
	add.s64 	%rd5, %rd26, %rd28;
	@%p11 bra 	$L__BB1_21;
	add.s32 	%r290, %r540, 2;
	st.u32 	[%rd5], %r290;
	bra.uni 	$L__BB1_22;
$L__BB1_21:
	st.u32 	[%rd5], %r11;
$L__BB1_22:
	add.s32 	%r12, %r540, 2;
	setp.lt.s32 	%p12, %r12, %r278;
	@%p12 bra 	$L__BB1_24;
	add.s32 	%r291, %r540, 3;
	st.u32 	[%rd5+4], %r291;
	mov.u32 	%r540, %r12;
	bra.uni 	$L__BB1_25;
$L__BB1_24:
	st.u32 	[%rd5+4], %r12;
	mov.u32 	%r540, %r12;
$L__BB1_25:
	and.b32  	%r292, %r276, 1;
	setp.eq.b32 	%p13, %r292, 1;
	not.pred 	%p14, %p13;
	@%p14 bra 	$L__BB1_29;
	add.s32 	%r14, %r540, 1;
	setp.lt.s32 	%p15, %r14, %r278;
	@%p15 bra 	$L__BB1_28;
	add.s32 	%r293, %r540, 2;
	mul.wide.u32 	%rd29, %r540, 4;
	add.s64 	%rd30, %rd26, %rd29;
	st.u32 	[%rd30], %r293;
	bra.uni 	$L__BB1_29;
$L__BB1_28:
	mul.wide.u32 	%rd31, %r540, 4;
	add.s64 	%rd32, %rd26, %rd31;
	st.u32 	[%rd32], %r14;
$L__BB1_29:
	setp.lt.s32 	%p16, %r276, 1;
	{ // callseq 2, 0
	.param .b64 param0;
	st.param.b64 	[param0], 4;
	.param .b64 retval0;
	call.uni (retval0), 
	malloc, 
	(
	param0
	);
	ld.param.b64 	%rd33, [retval0];
	} // callseq 2
	st.u32 	[%rd33], %r276;
	{ // callseq 3, 0
	.param .b64 param0;
	st.param.b64 	[param0], 4;
	.param .b64 retval0;
	call.uni (retval0), 
	malloc, 
	(
	param0
	);
	ld.param.b64 	%rd34, [retval0];
	} // callseq 3
	st.u32 	[%rd34], %r276;
	@%p16 bra 	$L__BB1_42;
	add.s32 	%r295, %r276, -1;
	and.b32  	%r15, %r276, 15;
	setp.lt.u32 	%p17, %r295, 15;
	mov.b32 	%r543, 0;
	@%p17 bra 	$L__BB1_33;
	and.b32  	%r543, %r276, 2147483632;
	mov.b32 	%r541, 0;
$L__BB1_32:
	.pragma "nounroll";
	mul.wide.u32 	%rd35, %r541, 4;
	add.s64 	%rd36, %rd26, %rd35;
	ld.u32 	%r297, [%rd36];
	add.s64 	%rd37, %rd34, %rd35;
	st.u32 	[%rd37], %r297;
	ld.u32 	%r298, [%rd36+4];
	st.u32 	[%rd37+4], %r298;
	ld.u32 	%r299, [%rd36+8];
	st.u32 	[%rd37+8], %r299;
	ld.u32 	%r300, [%rd36+12];
	st.u32 	[%rd37+12], %r300;
	ld.u32 	%r301, [%rd36+16];
	st.u32 	[%rd37+16], %r301;
	ld.u32 	%r302, [%rd36+20];
	st.u32 	[%rd37+20], %r302;
	ld.u32 	%r303, [%rd36+24];
	st.u32 	[%rd37+24], %r303;
	ld.u32 	%r304, [%rd36+28];
	st.u32 	[%rd37+28], %r304;
	ld.u32 	%r305, [%rd36+32];
	st.u32 	[%rd37+32], %r305;
	ld.u32 	%r306, [%rd36+36];
	st.u32 	[%rd37+36], %r306;
	ld.u32 	%r307, [%rd36+40];
	st.u32 	[%rd37+40], %r307;
	ld.u32 	%r308, [%rd36+44];
	st.u32 	[%rd37+44], %r308;
	ld.u32 	%r309, [%rd36+48];
	st.u32 	[%rd37+48], %r309;
	ld.u32 	%r310, [%rd36+52];
	st.u32 	[%rd37+52], %r310;
	ld.u32 	%r311, [%rd36+56];
	st.u32 	[%rd37+56], %r311;
	ld.u32 	%r312, [%rd36+60];
	st.u32 	[%rd37+60], %r312;
	add.s32 	%r541, %r541, 16;
	setp.ne.s32 	%p18, %r541, %r543;
	@%p18 bra 	$L__BB1_32;
$L__BB1_33:
	setp.eq.s32 	%p19, %r15, 0;
	@%p19 bra 	$L__BB1_42;
	and.b32  	%r20, %r276, 7;
	setp.lt.u32 	%p20, %r15, 8;
	@%p20 bra 	$L__BB1_36;
	mul.wide.u32 	%rd38, %r543, 4;
	add.s64 	%rd39, %rd26, %rd38;
	ld.u32 	%r313, [%rd39];
	add.s64 	%rd40, %rd34, %rd38;
	st.u32 	[%rd40], %r313;
	ld.u32 	%r314, [%rd39+4];
	st.u32 	[%rd40+4], %r314;
	ld.u32 	%r315, [%rd39+8];
	st.u32 	[%rd40+8], %r315;
	ld.u32 	%r316, [%rd39+12];
	st.u32 	[%rd40+12], %r316;
	ld.u32 	%r317, [%rd39+16];
	st.u32 	[%rd40+16], %r317;
	ld.u32 	%r318, [%rd39+20];
	st.u32 	[%rd40+20], %r318;
	ld.u32 	%r319, [%rd39+24];
	st.u32 	[%rd40+24], %r319;
	ld.u32 	%r320, [%rd39+28];
	st.u32 	[%rd40+28], %r320;
	add.s32 	%r543, %r543, 8;
$L__BB1_36:
	setp.eq.s32 	%p21, %r20, 0;
	@%p21 bra 	$L__BB1_42;
	and.b32  	%r23, %r276, 3;
	setp.lt.u32 	%p22, %r20, 4;
	@%p22 bra 	$L__BB1_39;
	mul.wide.u32 	%rd41, %r543, 4;
	add.s64 	%rd42, %rd26, %rd41;
	ld.u32 	%r321, [%rd42];
	add.s64 	%rd43, %rd34, %rd41;
	st.u32 	[%rd43], %r321;
	ld.u32 	%r322, [%rd42+4];
	st.u32 	[%rd43+4], %r322;
	ld.u32 	%r323, [%rd42+8];
	st.u32 	[%rd43+8], %r323;
	ld.u32 	%r324, [%rd42+12];
	st.u32 	[%rd43+12], %r324;
	add.s32 	%r543, %r543, 4;
$L__BB1_39:
	setp.eq.s32 	%p23, %r23, 0;
	@%p23 bra 	$L__BB1_42;
	mov.b32 	%r546, 0;
$L__BB1_41:
	.pragma "nounroll";
	mul.wide.u32 	%rd44, %r543, 4;
	add.s64 	%rd45, %rd26, %rd44;
	ld.u32 	%r326, [%rd45];
	add.s64 	%rd46, %rd34, %rd44;
	st.u32 	[%rd46], %r326;
	add.s32 	%r543, %r543, 1;
	add.s32 	%r546, %r546, 1;
	setp.ne.s32 	%p24, %r546, %r23;
	@%p24 bra 	$L__BB1_41;
$L__BB1_42:
	{ // callseq 4, 0
	.param .b64 param0;
	st.param.b64 	[param0], 4;
	.param .b64 retval0;
	call.uni (retval0), 
	malloc, 
	(
	param0
	);
	ld.param.b64 	%rd47, [retval0];
	} // callseq 4
	st.u32 	[%rd47], %r276;
	setp.lt.s32 	%p25, %r276, 1;
	@%p25 bra 	$L__BB1_51;
	add.s32 	%r328, %r276, -1;
	and.b32  	%r30, %r276, 3;
	setp.lt.u32 	%p26, %r328, 3;
	mov.b32 	%r549, 1;
	mov.u32 	%r550, %r2;
	@%p26 bra 	$L__BB1_46;
	and.b32  	%r31, %r276, 2147483644;
	mov.b32 	%r549, 1;
	mov.u32 	%r550, %r2;
$L__BB1_45:
	.pragma "nounroll";
	div.s32 	%r330, %r550, %r549;
	mul.lo.s32 	%r331, %r330, %r549;
	sub.s32 	%r332, %r550, %r331;
	sub.s32 	%r333, %r276, %r549;
	mul.wide.s32 	%rd48, %r333, 4;
	add.s64 	%rd49, %rd47, %rd48;
	st.u32 	[%rd49], %r332;
	add.s32 	%r334, %r549, 1;
	div.s32 	%r335, %r330, %r334;
	mad.lo.s32 	%r336, %r335, %r549, %r335;
	sub.s32 	%r337, %r330, %r336;
	st.u32 	[%rd49+-4], %r337;
	add.s32 	%r338, %r549, 2;
	div.s32 	%r339, %r335, %r338;
	mul.lo.s32 	%r340, %r339, %r338;
	sub.s32 	%r341, %r335, %r340;
	st.u32 	[%rd49+-8], %r341;
	add.s32 	%r342, %r549, 3;
	div.s32 	%r550, %r339, %r342;
	mul.lo.s32 	%r343, %r550, %r342;
	sub.s32 	%r344, %r339, %r343;
	st.u32 	[%rd49+-12], %r344;
	add.s32 	%r549, %r549, 4;
	setp.ne.s32 	%p27, %r342, %r31;
	@%p27 bra 	$L__BB1_45;
$L__BB1_46:
	setp.eq.s32 	%p28, %r30, 0;
	@%p28 bra 	$L__BB1_51;
	setp.eq.s32 	%p29, %r30, 1;
	@%p29 bra 	$L__BB1_49;
	div.s32 	%r345, %r550, %r549;
	mul.lo.s32 	%r346, %r345, %r549;
	sub.s32 	%r347, %r550, %r346;
	sub.s32 	%r348, %r276, %r549;
	mul.wide.s32 	%rd50, %r348, 4;
	add.s64 	%rd51, %rd47, %rd50;
	st.u32 	[%rd51], %r347;
	add.s32 	%r349, %r549, 1;
	div.s32 	%r550, %r345, %r349;
	mad.lo.s32 	%r350, %r550, %r549, %r550;
	sub.s32 	%r351, %r345, %r350;
	st.u32 	[%rd51+-4], %r351;
	add.s32 	%r549, %r549, 2;
$L__BB1_49:
	and.b32  	%r352, %r276, 1;
	setp.eq.b32 	%p30, %r352, 1;
	not.pred 	%p31, %p30;
	@%p31 bra 	$L__BB1_51;
	rem.s32 	%r353, %r550, %r549;
	sub.s32 	%r354, %r276, %r549;
	mul.wide.s32 	%rd52, %r354, 4;
	add.s64 	%rd53, %rd47, %rd52;
	st.u32 	[%rd53], %r353;
$L__BB1_51:
	setp.lt.s32 	%p32, %r276, 1;
	{ // callseq 5, 0
	.param .b64 param0;
	st.param.b64 	[param0], 4;
	.param .b64 retval0;
	call.uni (retval0), 
	malloc, 
	(
	param0
	);
	ld.param.b64 	%rd54, [retval0];
	} // callseq 5
	st.u32 	[%rd54], %r276;
	@%p32 bra 	$L__BB1_69;
	mov.b32 	%r554, 0;
	mov.u32 	%r553, %r276;
$L__BB1_53:
	mov.u32 	%r45, %r554;
	add.s32 	%r553, %r553, -1;
	mul.wide.u32 	%rd55, %r45, 4;
	add.s64 	%rd10, %rd47, %rd55;
	ld.u32 	%r356, [%rd10];
	mul.wide.s32 	%rd56, %r356, 4;
	add.s64 	%rd57, %rd34, %rd56;
	ld.u32 	%r357, [%rd57];
	add.s64 	%rd58, %rd54, %rd55;
	st.u32 	[%rd58], %r357;
	ld.u32 	%r555, [%rd10];
	setp.le.s32 	%p33, %r553, %r555;
	@%p33 bra 	$L__BB1_56;
	mov.b32 	%r556, 0;
$L__BB1_55:
	add.s32 	%r359, %r555, %r556;
	mul.wide.s32 	%rd59, %r359, 4;
	add.s64 	%rd60, %rd34, %rd59;
	add.s32 	%r556, %r556, 1;
	ld.u32 	%r360, [%rd60+4];
	ld.u32 	%r361, [%rd60];
	st.u32 	[%rd60+4], %r361;
	st.u32 	[%rd60], %r360;
	ld.u32 	%r555, [%rd10];
	sub.s32 	%r362, %r553, %r555;
	setp.lt.s32 	%p34, %r556, %r362;
	@%p34 bra 	$L__BB1_55;
$L__BB1_56:
	add.s32 	%r554, %r45, 1;
	setp.eq.s32 	%p35, %r554, %r276;
	@%p35 bra 	$L__BB1_57;
	bra.uni 	$L__BB1_53;
$L__BB1_57:
	add.s32 	%r364, %r553, %r45;
	and.b32  	%r42, %r276, 15;
	setp.lt.u32 	%p36, %r364, 15;
	mov.b32 	%r558, 0;
	@%p36 bra 	$L__BB1_60;
	and.b32  	%r558, %r276, 2147483632;
	mov.b32 	%r557, 0;
$L__BB1_59:
	.pragma "nounroll";
	mul.wide.u32 	%rd61, %r557, 4;
	add.s64 	%rd62, %rd54, %rd61;
	ld.u32 	%r366, [%rd62];
	add.s64 	%rd63, %rd33, %rd61;
	st.u32 	[%rd63], %r366;
	ld.u32 	%r367, [%rd62+4];
	st.u32 	[%rd63+4], %r367;
	ld.u32 	%r368, [%rd62+8];
	st.u32 	[%rd63+8], %r368;
	ld.u32 	%r369, [%rd62+12];
	st.u32 	[%rd63+12], %r369;
	ld.u32 	%r370, [%rd62+16];
	st.u32 	[%rd63+16], %r370;
	ld.u32 	%r371, [%rd62+20];
	st.u32 	[%rd63+20], %r371;
	ld.u32 	%r372, [%rd62+24];
	st.u32 	[%rd63+24], %r372;
	ld.u32 	%r373, [%rd62+28];
	st.u32 	[%rd63+28], %r373;
	ld.u32 	%r374, [%rd62+32];
	st.u32 	[%rd63+32], %r374;
	ld.u32 	%r375, [%rd62+36];
	st.u32 	[%rd63+36], %r375;
	ld.u32 	%r376, [%rd62+40];
	st.u32 	[%rd63+40], %r376;
	ld.u32 	%r377, [%rd62+44];
	st.u32 	[%rd63+44], %r377;
	ld.u32 	%r378, [%rd62+48];
	st.u32 	[%rd63+48], %r378;
	ld.u32 	%r379, [%rd62+52];
	st.u32 	[%rd63+52], %r379;
	ld.u32 	%r380, [%rd62+56];
	st.u32 	[%rd63+56], %r380;
	ld.u32 	%r381, [%rd62+60];
	st.u32 	[%rd63+60], %r381;
	add.s32 	%r557, %r557, 16;
	setp.ne.s32 	%p37, %r557, %r558;
	@%p37 bra 	$L__BB1_59;
$L__BB1_60:
	setp.eq.s32 	%p38, %r42, 0;
	@%p38 bra 	$L__BB1_69;
	and.b32  	%r56, %r276, 7;
	setp.lt.u32 	%p39, %r42, 8;
	@%p39 bra 	$L__BB1_63;
	mul.wide.u32 	%rd64, %r558, 4;
	add.s64 	%rd65, %rd54, %rd64;
	ld.u32 	%r382, [%rd65];
	add.s64 	%rd66, %rd33, %rd64;
	st.u32 	[%rd66], %r382;
	ld.u32 	%r383, [%rd65+4];
	st.u32 	[%rd66+4], %r383;
	ld.u32 	%r384, [%rd65+8];
	st.u32 	[%rd66+8], %r384;
	ld.u32 	%r385, [%rd65+12];
	st.u32 	[%rd66+12], %r385;
	ld.u32 	%r386, [%rd65+16];
	st.u32 	[%rd66+16], %r386;
	ld.u32 	%r387, [%rd65+20];
	st.u32 	[%rd66+20], %r387;
	ld.u32 	%r388, [%rd65+24];
	st.u32 	[%rd66+24], %r388;
	ld.u32 	%r389, [%rd65+28];
	st.u32 	[%rd66+28], %r389;
	add.s32 	%r558, %r558, 8;
$L__BB1_63:
	setp.eq.s32 	%p40, %r56, 0;
	@%p40 bra 	$L__BB1_69;
	and.b32  	%r59, %r276, 3;
	setp.lt.u32 	%p41, %r56, 4;
	@%p41 bra 	$L__BB1_66;
	mul.wide.u32 	%rd67, %r558, 4;
	add.s64 	%rd68, %rd54, %rd67;
	ld.u32 	%r390, [%rd68];
	add.s64 	%rd69, %rd33, %rd67;
	st.u32 	[%rd69], %r390;
	ld.u32 	%r391, [%rd68+4];
	st.u32 	[%rd69+4], %r391;
	ld.u32 	%r392, [%rd68+8];
	st.u32 	[%rd69+8], %r392;
	ld.u32 	%r393, [%rd68+12];
	st.u32 	[%rd69+12], %r393;
	add.s32 	%r558, %r558, 4;
$L__BB1_66:
	setp.eq.s32 	%p42, %r59, 0;
	@%p42 bra 	$L__BB1_69;
	mov.b32 	%r562, 0;
$L__BB1_68:
	.pragma "nounroll";
	mul.wide.u32 	%rd70, %r558, 4;
	add.s64 	%rd71, %rd54, %rd70;
	ld.u32 	%r395, [%rd71];
	add.s64 	%rd72, %rd33, %rd70;
	st.u32 	[%rd72], %r395;
	add.s32 	%r558, %r558, 1;
	add.s32 	%r562, %r562, 1;
	setp.ne.s32 	%p43, %r562, %r59;
	@%p43 bra 	$L__BB1_68;
$L__BB1_69:
	{ // callseq 6, 0
	.param .b64 param0;
	st.param.b64 	[param0], %rd34;
	call.uni 
	free, 
	(
	param0
	);
	} // callseq 6
	{ // callseq 7, 0
	.param .b64 param0;
	st.param.b64 	[param0], %rd47;
	call.uni 
	free, 
	(
	param0
	);
	} // callseq 7
	{ // callseq 8, 0
	.param .b64 param0;
	st.param.b64 	[param0], %rd54;
	call.uni 
	free, 
	(
	param0
	);
	} // callseq 8
	setp.lt.s32 	%p44, %r276, 0;
	mul.wide.s32 	%rd73, %r276, 4;
	add.s64 	%rd11, %rd33, %rd73;
	mov.f32 	%f48, 0f00000000;
	@%p44 bra 	$L__BB1_82;
	add.s32 	%r66, %r276, 1;
	and.b32  	%r67, %r66, 3;
	setp.lt.u32 	%p45, %r276, 3;
	mov.f32 	%f48, 0f00000000;
	mov.b32 	%r563, 0;
	@%p45 bra 	$L__BB1_74;
	and.b32  	%r563, %r66, -4;
	mov.f32 	%f48, 0f00000000;
	mov.b32 	%r568, 0;
$L__BB1_72:
	setp.ne.s32 	%p46, %r568, 0;
	mul.wide.s32 	%rd74, %r568, 4;
	add.s64 	%rd12, %rd33, %rd74;
	@%p46 bra 	$L__BB1_138;
	ld.u32 	%r570, [%rd33];
	mov.u32 	%r569, %r278;
	bra.uni 	$L__BB1_141;
$L__BB1_74:
	setp.eq.s32 	%p52, %r67, 0;
	@%p52 bra 	$L__BB1_82;
	mov.b32 	%r565, 0;
$L__BB1_76:
	.pragma "nounroll";
	setp.eq.s32 	%p53, %r563, 0;
	@%p53 bra 	$L__BB1_80;
	setp.eq.s32 	%p54, %r563, %r276;
	@%p54 bra 	$L__BB1_79;
	mul.wide.s32 	%rd95, %r563, 4;
	add.s64 	%rd96, %rd33, %rd95;
	ld.u32 	%r566, [%rd96+-4];
	mul.wide.u32 	%rd97, %r563, 4;
	add.s64 	%rd98, %rd33, %rd97;
	ld.u32 	%r567, [%rd98];
	bra.uni 	$L__BB1_81;
$L__BB1_79:
	ld.u32 	%r566, [%rd11+-4];
	mov.u32 	%r567, %r278;
	bra.uni 	$L__BB1_81;
$L__BB1_80:
	ld.u32 	%r567, [%rd33];
	mov.u32 	%r566, %r278;
$L__BB1_81:
	add.s32 	%r410, %r566, -1;
	mul.lo.s32 	%r411, %r410, %r66;
	cvt.s64.s32 	%rd99, %r411;
	cvt.s64.s32 	%rd100, %r567;
	add.s64 	%rd101, %rd100, %rd99;
	shl.b64 	%rd102, %rd101, 2;
	add.s64 	%rd103, %rd2, %rd102;
	ld.global.f32 	%f33, [%rd103+-4];
	add.f32 	%f48, %f48, %f33;
	add.s32 	%r563, %r563, 1;
	add.s32 	%r565, %r565, 1;
	setp.ne.s32 	%p55, %r565, %r67;
	@%p55 bra 	$L__BB1_76;
$L__BB1_82:
	setp.lt.s32 	%p56, %r276, 1;
	@%p56 bra 	$L__BB1_95;
	mul.lo.s32 	%r80, %r2, %r276;
	add.s32 	%r413, %r276, -1;
	and.b32  	%r81, %r276, 15;
	setp.lt.u32 	%p57, %r413, 15;
	mov.b32 	%r577, 0;
	@%p57 bra 	$L__BB1_86;
	and.b32  	%r577, %r276, 2147483632;
	mov.b32 	%r582, 0;
$L__BB1_85:
	.pragma "nounroll";
	mul.wide.u32 	%rd104, %r582, 4;
	add.s64 	%rd105, %rd33, %rd104;
	ld.u32 	%r415, [%rd105];
	add.s32 	%r416, %r582, %r80;
	mul.wide.s32 	%rd106, %r416, 4;
	add.s64 	%rd107, %rd1, %rd106;
	st.global.u32 	[%rd107], %r415;
	ld.u32 	%r417, [%rd105+4];
	st.global.u32 	[%rd107+4], %r417;
	ld.u32 	%r418, [%rd105+8];
	st.global.u32 	[%rd107+8], %r418;
	ld.u32 	%r419, [%rd105+12];
	st.global.u32 	[%rd107+12], %r419;
	ld.u32 	%r420, [%rd105+16];
	st.global.u32 	[%rd107+16], %r420;
	ld.u32 	%r421, [%rd105+20];
	st.global.u32 	[%rd107+20], %r421;
	ld.u32 	%r422, [%rd105+24];
	st.global.u32 	[%rd107+24], %r422;
	ld.u32 	%r423, [%rd105+28];
	st.global.u32 	[%rd107+28], %r423;
	ld.u32 	%r424, [%rd105+32];
	st.global.u32 	[%rd107+32], %r424;
	ld.u32 	%r425, [%rd105+36];
	st.global.u32 	[%rd107+36], %r425;
	ld.u32 	%r426, [%rd105+40];
	st.global.u32 	[%rd107+40], %r426;
	ld.u32 	%r427, [%rd105+44];
	st.global.u32 	[%rd107+44], %r427;
	ld.u32 	%r428, [%rd105+48];
	st.global.u32 	[%rd107+48], %r428;
	ld.u32 	%r429, [%rd105+52];
	st.global.u32 	[%rd107+52], %r429;
	ld.u32 	%r430, [%rd105+56];
	st.global.u32 	[%rd107+56], %r430;
	ld.u32 	%r431, [%rd105+60];
	st.global.u32 	[%rd107+60], %r431;
	add.s32 	%r582, %r582, 16;
	setp.eq.s32 	%p58, %r582, %r577;
	@%p58 bra 	$L__BB1_86;
	bra.uni 	$L__BB1_85;
$L__BB1_86:
	setp.eq.s32 	%p59, %r81, 0;
	@%p59 bra 	$L__BB1_95;
	and.b32  	%r107, %r276, 7;
	setp.lt.u32 	%p60, %r81, 8;
	@%p60 bra 	$L__BB1_89;
	mul.wide.u32 	%rd108, %r577, 4;
	add.s64 	%rd109, %rd33, %rd108;
	ld.u32 	%r432, [%rd109];
	add.s32 	%r433, %r577, %r80;
	mul.wide.s32 	%rd110, %r433, 4;
	add.s64 	%rd111, %rd1, %rd110;
	st.global.u32 	[%rd111], %r432;
	ld.u32 	%r434, [%rd109+4];
	st.global.u32 	[%rd111+4], %r434;
	ld.u32 	%r435, [%rd109+8];
	st.global.u32 	[%rd111+8], %r435;
	ld.u32 	%r436, [%rd109+12];
	st.global.u32 	[%rd111+12], %r436;
	ld.u32 	%r437, [%rd109+16];
	st.global.u32 	[%rd111+16], %r437;
	ld.u32 	%r438, [%rd109+20];
	st.global.u32 	[%rd111+20], %r438;
	ld.u32 	%r439, [%rd109+24];
	st.global.u32 	[%rd111+24], %r439;
	ld.u32 	%r440, [%rd109+28];
	st.global.u32 	[%rd111+28], %r440;
	add.s32 	%r577, %r577, 8;
$L__BB1_89:
	setp.eq.s32 	%p61, %r107, 0;
	@%p61 bra 	$L__BB1_95;
	and.b32  	%r110, %r276, 3;
	setp.lt.u32 	%p62, %r107, 4;
	@%p62 bra 	$L__BB1_92;
	mul.wide.u32 	%rd112, %r577, 4;
	add.s64 	%rd113, %rd33, %rd112;
	ld.u32 	%r441, [%rd113];
	add.s32 	%r442, %r577, %r80;
	mul.wide.s32 	%rd114, %r442, 4;
	add.s64 	%rd115, %rd1, %rd114;
	st.global.u32 	[%rd115], %r441;
	ld.u32 	%r443, [%rd113+4];
	st.global.u32 	[%rd115+4], %r443;
	ld.u32 	%r444, [%rd113+8];
	st.global.u32 	[%rd115+8], %r444;
	ld.u32 	%r445, [%rd113+12];
	st.global.u32 	[%rd115+12], %r445;
	add.s32 	%r577, %r577, 4;
$L__BB1_92:
	setp.eq.s32 	%p63, %r110, 0;
	@%p63 bra 	$L__BB1_95;
	mov.b32 	%r581, 0;
$L__BB1_94:
	.pragma "nounroll";
	mul.wide.u32 	%rd116, %r577, 4;
	add.s64 	%rd117, %rd33, %rd116;
	ld.u32 	%r447, [%rd117];
	add.s32 	%r448, %r577, %r80;
	mul.wide.s32 	%rd118, %r448, 4;
	add.s64 	%rd119, %rd1, %rd118;
	st.global.u32 	[%rd119], %r447;
	add.s32 	%r577, %r577, 1;
	add.s32 	%r581, %r581, 1;
	setp.ne.s32 	%p64, %r581, %r110;
	@%p64 bra 	$L__BB1_94;
$L__BB1_95:
	setp.lt.s32 	%p65, %r277, 1;
	mov.u32 	%r644, %r2;
	@%p65 bra 	$L__BB1_200;
	add.s32 	%r117, %r276, -1;
	add.s32 	%r118, %r276, -2;
	add.s32 	%r119, %r276, 1;
	and.b32  	%r120, %r276, 15;
	and.b32  	%r121, %r276, 7;
	and.b32  	%r122, %r276, 2147483632;
	and.b32  	%r123, %r276, 3;
	and.b32  	%r124, %r119, 3;
	mov.b32 	%r583, 1;
	mul.wide.u32 	%rd120, %r117, 4;
	add.s64 	%rd121, %rd33, %rd120;
	mov.u32 	%r644, %r2;
$L__BB1_97:
	mov.u32 	%r127, %r583;
	setp.lt.s32 	%p66, %r276, 2;
	@%p66 bra 	$L__BB1_152;
	ld.u32 	%r585, [%rd121];
	mov.b32 	%r586, 0;
	mov.u32 	%r587, %r118;
	mov.u32 	%r623, %r117;
$L__BB1_99:
	mov.u32 	%r133, %r587;
	mul.wide.u32 	%rd122, %r133, 4;
	add.s64 	%rd13, %rd33, %rd122;
	ld.u32 	%r134, [%rd13];
	setp.ge.s32 	%p67, %r134, %r585;
	@%p67 bra 	$L__BB1_151;
	add.s32 	%r616, %r133, 2;
	setp.ge.s32 	%p69, %r616, %r276;
	@%p69 bra 	$L__BB1_136;
	add.s32 	%r452, %r586, -1;
	setp.lt.u32 	%p70, %r452, 7;
	@%p70 bra 	$L__BB1_119;
	add.s32 	%r590, %r133, 4;
	and.b32  	%r453, %r586, -8;
	neg.s32 	%r589, %r453;
$L__BB1_103:
	.pragma "nounroll";
	add.s32 	%r141, %r590, -2;
	mul.wide.u32 	%rd123, %r141, 4;
	add.s64 	%rd14, %rd33, %rd123;
	ld.u32 	%r142, [%rd14];
	mul.wide.s32 	%rd124, %r623, 4;
	add.s64 	%rd125, %rd33, %rd124;
	ld.u32 	%r594, [%rd125];
	setp.ge.s32 	%p71, %r142, %r594;
	@%p71 bra 	$L__BB1_105;
	setp.gt.s32 	%p72, %r142, %r134;
	selp.b32 	%r623, %r141, %r623, %p72;
	mul.wide.s32 	%rd126, %r623, 4;
	add.s64 	%rd127, %rd33, %rd126;
	ld.u32 	%r594, [%rd127];
$L__BB1_105:
	ld.u32 	%r148, [%rd14+4];
	setp.ge.s32 	%p73, %r148, %r594;
	@%p73 bra 	$L__BB1_107;
	add.s32 	%r454, %r590, -1;
	setp.gt.s32 	%p74, %r148, %r134;
	selp.b32 	%r623, %r454, %r623, %p74;
	mul.wide.s32 	%rd128, %r623, 4;
	add.s64 	%rd129, %rd33, %rd128;
	ld.u32 	%r594, [%rd129];
$L__BB1_107:
	ld.u32 	%r153, [%rd14+8];
	setp.ge.s32 	%p75, %r153, %r594;
	@%p75 bra 	$L__BB1_109;
	setp.gt.s32 	%p76, %r153, %r134;
	selp.b32 	%r623, %r590, %r623, %p76;
	mul.wide.s32 	%rd130, %r623, 4;
	add.s64 	%rd131, %rd33, %rd130;
	ld.u32 	%r594, [%rd131];
$L__BB1_109:
	ld.u32 	%r158, [%rd14+12];
	setp.ge.s32 	%p77, %r158, %r594;
	@%p77 bra 	$L__BB1_111;
	add.s32 	%r455, %r590, 1;
	setp.gt.s32 	%p78, %r158, %r134;
	selp.b32 	%r623, %r455, %r623, %p78;
	mul.wide.s32 	%rd132, %r623, 4;
	add.s64 	%rd133, %rd33, %rd132;
	ld.u32 	%r594, [%rd133];
$L__BB1_111:
	ld.u32 	%r163, [%rd14+16];
	setp.ge.s32 	%p79, %r163, %r594;
	@%p79 bra 	$L__BB1_113;
	add.s32 	%r456, %r590, 2;
	setp.gt.s32 	%p80, %r163, %r134;
	selp.b32 	%r623, %r456, %r623, %p80;
	mul.wide.s32 	%rd134, %r623, 4;
	add.s64 	%rd135, %rd33, %rd134;
	ld.u32 	%r594, [%rd135];
$L__BB1_113:
	ld.u32 	%r168, [%rd14+20];
	setp.ge.s32 	%p81, %r168, %r594;
	@%p81 bra 	$L__BB1_115;
	add.s32 	%r457, %r590, 3;
	setp.gt.s32 	%p82, %r168, %r134;
	selp.b32 	%r623, %r457, %r623, %p82;
	mul.wide.s32 	%rd136, %r623, 4;
	add.s64 	%rd137, %rd33, %rd136;
	ld.u32 	%r594, [%rd137];
$L__BB1_115:
	ld.u32 	%r173, [%rd14+24];
	setp.ge.s32 	%p83, %r173, %r594;
	@%p83 bra 	$L__BB1_117;
	add.s32 	%r458, %r590, 4;
	setp.gt.s32 	%p84, %r173, %r134;
	selp.b32 	%r623, %r458, %r623, %p84;
	mul.wide.s32 	%rd138, %r623, 4;
	add.s64 	%rd139, %rd33, %rd138;
	ld.u32 	%r594, [%rd139];
$L__BB1_117:
	add.s32 	%r459, %r590, 5;
	ld.u32 	%r460, [%rd14+28];
	setp.lt.s32 	%p85, %r460, %r594;
	setp.gt.s32 	%p86, %r460, %r134;
	selp.b32 	%r461, %r459, %r623, %p85;
	selp.b32 	%r623, %r461, %r623, %p86;
	add.s32 	%r590, %r590, 8;
	add.s32 	%r589, %r589, 8;
	setp.ne.s32 	%p87, %r589, 0;
	@%p87 bra 	$L__BB1_103;
	add.s32 	%r616, %r590, -2;
$L__BB1_119:
	and.b32  	%r185, %r586, 7;
	setp.eq.s32 	%p88, %r185, 0;
	@%p88 bra 	$L__BB1_136;
	and.b32  	%r186, %r586, 3;
	setp.lt.u32 	%p89, %r185, 4;
	@%p89 bra 	$L__BB1_128;
	mul.wide.u32 	%rd140, %r616, 4;
	add.s64 	%rd15, %rd33, %rd140;
	ld.u32 	%r187, [%rd15];
	mul.wide.s32 	%rd141, %r623, 4;
	add.s64 	%rd142, %rd33, %rd141;
	ld.u32 	%r611, [%rd142];
	setp.ge.s32 	%p90, %r187, %r611;
	@%p90 bra 	$L__BB1_123;
	setp.gt.s32 	%p91, %r187, %r134;
	selp.b32 	%r623, %r616, %r623, %p91;
	mul.wide.s32 	%rd143, %r623, 4;
	add.s64 	%rd144, %rd33, %rd143;
	ld.u32 	%r611, [%rd144];
$L__BB1_123:
	ld.u32 	%r193, [%rd15+4];
	setp.ge.s32 	%p92, %r193, %r611;
	@%p92 bra 	$L__BB1_125;
	add.s32 	%r463, %r616, 1;
	setp.gt.s32 	%p93, %r193, %r134;
	selp.b32 	%r623, %r463, %r623, %p93;
	mul.wide.s32 	%rd145, %r623, 4;
	add.s64 	%rd146, %rd33, %rd145;
	ld.u32 	%r611, [%rd146];
$L__BB1_125:
	ld.u32 	%r198, [%rd15+8];
	setp.ge.s32 	%p94, %r198, %r611;
	@%p94 bra 	$L__BB1_127;
	add.s32 	%r464, %r616, 2;
	setp.gt.s32 	%p95, %r198, %r134;
	selp.b32 	%r623, %r464, %r623, %p95;
	mul.wide.s32 	%rd147, %r623, 4;
	add.s64 	%rd148, %rd33, %rd147;
	ld.u32 	%r611, [%rd148];
$L__BB1_127:
	add.s32 	%r465, %r616, 3;
	ld.u32 	%r466, [%rd15+12];
	setp.lt.s32 	%p96, %r466, %r611;
	setp.gt.s32 	%p97, %r466, %r134;
	selp.b32 	%r467, %r465, %r623, %p96;
	selp.b32 	%r623, %r467, %r623, %p97;
	add.s32 	%r616, %r616, 4;
$L__BB1_128:
	setp.eq.s32 	%p98, %r186, 0;
	@%p98 bra 	$L__BB1_136;
	setp.eq.s32 	%p99, %r186, 1;
	@%p99 bra 	$L__BB1_133;
	mul.wide.u32 	%rd149, %r616, 4;
	add.s64 	%rd16, %rd33, %rd149;
	ld.u32 	%r208, [%rd16];
	mul.wide.s32 	%rd150, %r623, 4;
	add.s64 	%rd151, %rd33, %rd150;
	ld.u32 	%r618, [%rd151];
	setp.ge.s32 	%p100, %r208, %r618;
	@%p100 bra 	$L__BB1_132;
	setp.gt.s32 	%p101, %r208, %r134;
	selp.b32 	%r623, %r616, %r623, %p101;
	mul.wide.s32 	%rd152, %r623, 4;
	add.s64 	%rd153, %rd33, %rd152;
	ld.u32 	%r618, [%rd153];
$L__BB1_132:
	add.s32 	%r469, %r616, 1;
	ld.u32 	%r470, [%rd16+4];
	setp.lt.s32 	%p102, %r470, %r618;
	setp.gt.s32 	%p103, %r470, %r134;
	selp.b32 	%r471, %r469, %r623, %p102;
	selp.b32 	%r623, %r471, %r623, %p103;
	add.s32 	%r616, %r616, 2;
$L__BB1_133:
	and.b32  	%r472, %r586, 1;
	setp.eq.b32 	%p104, %r472, 1;
	not.pred 	%p105, %p104;
	@%p105 bra 	$L__BB1_136;
	mul.wide.u32 	%rd154, %r616, 4;
	add.s64 	%rd155, %rd33, %rd154;
	ld.u32 	%r219, [%rd155];
	mul.wide.s32 	%rd156, %r623, 4;
	add.s64 	%rd157, %rd33, %rd156;
	ld.u32 	%r473, [%rd157];
	setp.ge.s32 	%p106, %r219, %r473;
	@%p106 bra 	$L__BB1_136;
	setp.gt.s32 	%p107, %r219, %r134;
	selp.b32 	%r623, %r616, %r623, %p107;
$L__BB1_136:
	mul.wide.s32 	%rd158, %r623, 4;
	add.s64 	%rd159, %rd33, %rd158;
	ld.u32 	%r474, [%rd159];
	st.u32 	[%rd159], %r134;
	st.u32 	[%rd13], %r474;
	setp.ge.s32 	%p108, %r133, %r118;
	@%p108 bra 	$L__BB1_152;
	add.s32 	%r475, %r133, 1;
	{ // callseq 9, 0
	.param .b64 param0;
	st.param.b64 	[param0], %rd33;
	.param .b32 param1;
	st.param.b32 	[param1], %r475;
	.param .b32 param2;
	st.param.b32 	[param2], %r117;
	call.uni 
	_Z12quickSortGPUPiii, 
	(
	param0, 
	param1, 
	param2
	);
	} // callseq 9
	bra.uni 	$L__BB1_152;
$L__BB1_138:
	setp.ne.s32 	%p47, %r568, %r276;
	@%p47 bra 	$L__BB1_140;
	ld.u32 	%r569, [%rd11+-4];
	mov.u32 	%r570, %r278;
	bra.uni 	$L__BB1_141;
$L__BB1_140:
	ld.u32 	%r569, [%rd12+-4];
	ld.u32 	%r570, [%rd12];
$L__BB1_141:
	add.s32 	%r398, %r569, -1;
	mul.lo.s32 	%r399, %r398, %r66;
	cvt.s64.s32 	%rd75, %r399;
	cvt.s64.s32 	%rd76, %r570;
	add.s64 	%rd77, %rd76, %rd75;
	shl.b64 	%rd78, %rd77, 2;
	add.s64 	%rd79, %rd2, %rd78;
	ld.global.f32 	%f29, [%rd79+-4];
	add.f32 	%f7, %f48, %f29;
	add.s32 	%r400, %r568, 1;
	setp.eq.s32 	%p48, %r400, %r276;
	@%p48 bra 	$L__BB1_143;
	ld.u32 	%r571, [%rd12];
	ld.u32 	%r572, [%rd12+4];
	bra.uni 	$L__BB1_144;
$L__BB1_143:
	ld.u32 	%r571, [%rd11+-4];
	mov.u32 	%r572, %r278;
$L__BB1_144:
	add.s32 	%r401, %r571, -1;
	mul.lo.s32 	%r402, %r401, %r66;
	cvt.s64.s32 	%rd80, %r402;
	cvt.s64.s32 	%rd81, %r572;
	add.s64 	%rd82, %rd81, %rd80;
	shl.b64 	%rd83, %rd82, 2;
	add.s64 	%rd84, %rd2, %rd83;
	ld.global.f32 	%f30, [%rd84+-4];
	add.f32 	%f8, %f7, %f30;
	add.s32 	%r403, %r568, 2;
	setp.eq.s32 	%p49, %r403, %r276;
	@%p49 bra 	$L__BB1_146;
	ld.u32 	%r573, [%rd12+4];
	ld.u32 	%r574, [%rd12+8];
	bra.uni 	$L__BB1_147;
$L__BB1_146:
	ld.u32 	%r573, [%rd11+-4];
	mov.u32 	%r574, %r278;
$L__BB1_147:
	add.s32 	%r404, %r573, -1;
	mul.lo.s32 	%r405, %r404, %r66;
	cvt.s64.s32 	%rd85, %r405;
	cvt.s64.s32 	%rd86, %r574;
	add.s64 	%rd87, %rd86, %rd85;
	shl.b64 	%rd88, %rd87, 2;
	add.s64 	%rd89, %rd2, %rd88;
	ld.global.f32 	%f31, [%rd89+-4];
	add.f32 	%f9, %f8, %f31;
	add.s32 	%r406, %r568, 3;
	setp.eq.s32 	%p50, %r406, %r276;
	@%p50 bra 	$L__BB1_149;
	ld.u32 	%r575, [%rd12+8];
	ld.u32 	%r576, [%rd12+12];
	bra.uni 	$L__BB1_150;
$L__BB1_149:
	ld.u32 	%r575, [%rd11+-4];
	mov.u32 	%r576, %r278;
$L__BB1_150:
	add.s32 	%r407, %r575, -1;
	mul.lo.s32 	%r408, %r407, %r66;
	cvt.s64.s32 	%rd90, %r408;
	cvt.s64.s32 	%rd91, %r576;
	add.s64 	%rd92, %rd91, %rd90;
	shl.b64 	%rd93, %rd92, 2;
	add.s64 	%rd94, %rd2, %rd93;
	ld.global.f32 	%f32, [%rd94+-4];
	add.f32 	%f48, %f9, %f32;
	add.s32 	%r568, %r568, 4;
	setp.eq.s32 	%p51, %r568, %r563;
	@%p51 bra 	$L__BB1_74;
	bra.uni 	$L__BB1_72;
$L__BB1_151:
	add.s32 	%r587, %r133, -1;
	setp.ne.s32 	%p68, %r133, 0;
	add.s32 	%r586, %r586, 1;
	mov.u32 	%r585, %r134;
	mov.u32 	%r623, %r133;
	@%p68 bra 	$L__BB1_99;
$L__BB1_152:
	setp.lt.s32 	%p109, %r276, 1;
	@%p109 bra 	$L__BB1_166;
	setp.lt.u32 	%p110, %r117, 15;
	add.s32 	%r477, %r127, %r2;
	mul.lo.s32 	%r224, %r477, %r276;
	mov.b32 	%r625, 0;
	@%p110 bra 	$L__BB1_156;
	mov.b32 	%r627, 0;
$L__BB1_155:
	.pragma "nounroll";
	mul.wide.u32 	%rd160, %r627, 4;
	add.s64 	%rd161, %rd33, %rd160;
	ld.u32 	%r479, [%rd161];
	add.s32 	%r480, %r627, %r224;
	mul.wide.s32 	%rd162, %r480, 4;
	add.s64 	%rd163, %rd1, %rd162;
	st.global.u32 	[%rd163], %r479;
	ld.u32 	%r481, [%rd161+4];
	st.global.u32 	[%rd163+4], %r481;
	ld.u32 	%r482, [%rd161+8];
	st.global.u32 	[%rd163+8], %r482;
	ld.u32 	%r483, [%rd161+12];
	st.global.u32 	[%rd163+12], %r483;
	ld.u32 	%r484, [%rd161+16];
	st.global.u32 	[%rd163+16], %r484;
	ld.u32 	%r485, [%rd161+20];
	st.global.u32 	[%rd163+20], %r485;
	ld.u32 	%r486, [%rd161+24];
	st.global.u32 	[%rd163+24], %r486;
	ld.u32 	%r487, [%rd161+28];
	st.global.u32 	[%rd163+28], %r487;
	ld.u32 	%r488, [%rd161+32];
	st.global.u32 	[%rd163+32], %r488;
	ld.u32 	%r489, [%rd161+36];
	st.global.u32 	[%rd163+36], %r489;
	ld.u32 	%r490, [%rd161+40];
	st.global.u32 	[%rd163+40], %r490;
	ld.u32 	%r491, [%rd161+44];
	st.global.u32 	[%rd163+44], %r491;
	ld.u32 	%r492, [%rd161+48];
	st.global.u32 	[%rd163+48], %r492;
	ld.u32 	%r493, [%rd161+52];
	st.global.u32 	[%rd163+52], %r493;
	ld.u32 	%r494, [%rd161+56];
	st.global.u32 	[%rd163+56], %r494;
	ld.u32 	%r495, [%rd161+60];
	st.global.u32 	[%rd163+60], %r495;
	add.s32 	%r627, %r627, 16;
	setp.eq.s32 	%p111, %r627, %r122;
	mov.u32 	%r625, %r122;
	@%p111 bra 	$L__BB1_156;
	bra.uni 	$L__BB1_155;
$L__BB1_156:
	setp.eq.s32 	%p112, %r120, 0;
	@%p112 bra 	$L__BB1_166;
	add.s32 	%r496, %r120, -1;
	setp.lt.u32 	%p113, %r496, 7;
	@%p113 bra 	$L__BB1_159;
	mul.wide.u32 	%rd164, %r625, 4;
	add.s64 	%rd165, %rd33, %rd164;
	ld.u32 	%r497, [%rd165];
	add.s32 	%r498, %r625, %r224;
	mul.wide.s32 	%rd166, %r498, 4;
	add.s64 	%rd167, %rd1, %rd166;
	st.global.u32 	[%rd167], %r497;
	ld.u32 	%r499, [%rd165+4];
	st.global.u32 	[%rd167+4], %r499;
	ld.u32 	%r500, [%rd165+8];
	st.global.u32 	[%rd167+8], %r500;
	ld.u32 	%r501, [%rd165+12];
	st.global.u32 	[%rd167+12], %r501;
	ld.u32 	%r502, [%rd165+16];
	st.global.u32 	[%rd167+16], %r502;
	ld.u32 	%r503, [%rd165+20];
	st.global.u32 	[%rd167+20], %r503;
	ld.u32 	%r504, [%rd165+24];
	st.global.u32 	[%rd167+24], %r504;
	ld.u32 	%r505, [%rd165+28];
	st.global.u32 	[%rd167+28], %r505;
	add.s32 	%r625, %r625, 8;
$L__BB1_159:
	setp.eq.s32 	%p114, %r121, 0;
	@%p114 bra 	$L__BB1_166;
	add.s32 	%r506, %r121, -1;
	setp.lt.u32 	%p115, %r506, 3;
	@%p115 bra 	$L__BB1_162;
	mul.wide.u32 	%rd168, %r625, 4;
	add.s64 	%rd169, %rd33, %rd168;
	ld.u32 	%r507, [%rd169];
	add.s32 	%r508, %r625, %r224;
	mul.wide.s32 	%rd170, %r508, 4;
	add.s64 	%rd171, %rd1, %rd170;
	st.global.u32 	[%rd171], %r507;
	ld.u32 	%r509, [%rd169+4];
	st.global.u32 	[%rd171+4], %r509;
	ld.u32 	%r510, [%rd169+8];
	st.global.u32 	[%rd171+8], %r510;
	ld.u32 	%r511, [%rd169+12];
	st.global.u32 	[%rd171+12], %r511;
	add.s32 	%r625, %r625, 4;
$L__BB1_162:
	setp.eq.s32 	%p116, %r123, 0;
	@%p116 bra 	$L__BB1_166;
	setp.eq.s32 	%p117, %r123, 1;
	mul.wide.u32 	%rd172, %r625, 4;
	add.s64 	%rd17, %rd33, %rd172;
	ld.u32 	%r512, [%rd17];
	add.s32 	%r513, %r625, %r224;
	mul.wide.s32 	%rd173, %r513, 4;
	add.s64 	%rd18, %rd1, %rd173;
	st.global.u32 	[%rd18], %r512;
	@%p117 bra 	$L__BB1_166;
	setp.eq.s32 	%p118, %r123, 2;
	ld.u32 	%r514, [%rd17+4];
	st.global.u32 	[%rd18+4], %r514;
	@%p118 bra 	$L__BB1_166;
	ld.u32 	%r515, [%rd17+8];
	st.global.u32 	[%rd18+8], %r515;
$L__BB1_166:
	setp.lt.s32 	%p119, %r276, 0;
	mov.f32 	%f54, 0f00000000;
	@%p119 bra 	$L__BB1_199;
	setp.lt.u32 	%p120, %r276, 3;
	mov.f32 	%f54, 0f00000000;
	mov.b32 	%r637, 0;
	@%p120 bra 	$L__BB1_184;
	mov.f32 	%f54, 0f00000000;
	mov.b32 	%r628, 0;
$L__BB1_169:
	setp.ne.s32 	%p121, %r628, 0;
	mul.wide.s32 	%rd174, %r628, 4;
	add.s64 	%rd19, %rd33, %rd174;
	@%p121 bra 	$L__BB1_171;
	ld.u32 	%r630, [%rd33];
	mov.u32 	%r629, %r278;
	bra.uni 	$L__BB1_174;
$L__BB1_171:
	setp.ne.s32 	%p122, %r628, %r276;
	@%p122 bra 	$L__BB1_173;
	ld.u32 	%r629, [%rd11+-4];
	mov.u32 	%r630, %r278;
	bra.uni 	$L__BB1_174;
$L__BB1_173:
	ld.u32 	%r629, [%rd19+-4];
	ld.u32 	%r630, [%rd19];
$L__BB1_174:
	add.s32 	%r518, %r629, -1;
	mul.lo.s32 	%r519, %r518, %r119;
	cvt.s64.s32 	%rd175, %r519;
	cvt.s64.s32 	%rd176, %r630;
	add.s64 	%rd177, %rd176, %rd175;
	shl.b64 	%rd178, %rd177, 2;
	add.s64 	%rd179, %rd2, %rd178;
	ld.global.f32 	%f38, [%rd179+-4];
	add.f32 	%f13, %f54, %f38;
	add.s32 	%r520, %r628, 1;
	setp.eq.s32 	%p123, %r520, %r276;
	@%p123 bra 	$L__BB1_176;
	ld.u32 	%r631, [%rd19];
	ld.u32 	%r632, [%rd19+4];
	bra.uni 	$L__BB1_177;
$L__BB1_176:
	ld.u32 	%r631, [%rd11+-4];
	mov.u32 	%r632, %r278;
$L__BB1_177:
	add.s32 	%r521, %r631, -1;
	mul.lo.s32 	%r522, %r521, %r119;
	cvt.s64.s32 	%rd180, %r522;
	cvt.s64.s32 	%rd181, %r632;
	add.s64 	%rd182, %rd181, %rd180;
	shl.b64 	%rd183, %rd182, 2;
	add.s64 	%rd184, %rd2, %rd183;
	ld.global.f32 	%f39, [%rd184+-4];
	add.f32 	%f14, %f13, %f39;
	add.s32 	%r523, %r628, 2;
	setp.eq.s32 	%p124, %r523, %r276;
	@%p124 bra 	$L__BB1_179;
	ld.u32 	%r633, [%rd19+4];
	ld.u32 	%r634, [%rd19+8];
	bra.uni 	$L__BB1_180;
$L__BB1_179:
	ld.u32 	%r633, [%rd11+-4];
	mov.u32 	%r634, %r278;
$L__BB1_180:
	add.s32 	%r524, %r633, -1;
	mul.lo.s32 	%r525, %r524, %r119;
	cvt.s64.s32 	%rd185, %r525;
	cvt.s64.s32 	%rd186, %r634;
	add.s64 	%rd187, %rd186, %rd185;
	shl.b64 	%rd188, %rd187, 2;
	add.s64 	%rd189, %rd2, %rd188;
	ld.global.f32 	%f40, [%rd189+-4];
	add.f32 	%f15, %f14, %f40;
	add.s32 	%r526, %r628, 3;
	setp.eq.s32 	%p125, %r526, %r276;
	@%p125 bra 	$L__BB1_182;
	ld.u32 	%r635, [%rd19+8];
	ld.u32 	%r636, [%rd19+12];
	bra.uni 	$L__BB1_183;
$L__BB1_182:
	ld.u32 	%r635, [%rd11+-4];
	mov.u32 	%r636, %r278;
$L__BB1_183:
	add.s32 	%r527, %r635, -1;
	mul.lo.s32 	%r528, %r527, %r119;
	cvt.s64.s32 	%rd190, %r528;
	cvt.s64.s32 	%rd191, %r636;
	add.s64 	%rd192, %rd191, %rd190;
	shl.b64 	%rd193, %rd192, 2;
	add.s64 	%rd194, %rd2, %rd193;
	ld.global.f32 	%f41, [%rd194+-4];
	add.f32 	%f54, %f15, %f41;
	add.s32 	%r628, %r628, 4;
	and.b32  	%r637, %r119, -4;
	setp.ne.s32 	%p126, %r628, %r637;
	@%p126 bra 	$L__BB1_169;
$L__BB1_184:
	setp.eq.s32 	%p127, %r124, 0;
	@%p127 bra 	$L__BB1_199;
	setp.eq.s32 	%p128, %r637, 0;
	mul.wide.s32 	%rd195, %r637, 4;
	add.s64 	%rd20, %rd33, %rd195;
	mul.wide.u32 	%rd196, %r637, 4;
	add.s64 	%rd21, %rd33, %rd196;
	@%p128 bra 	$L__BB1_189;
	setp.eq.s32 	%p129, %r637, %r276;
	@%p129 bra 	$L__BB1_188;
	ld.u32 	%r638, [%rd20+-4];
	ld.u32 	%r639, [%rd21];
	bra.uni 	$L__BB1_190;
$L__BB1_188:
	ld.u32 	%r638, [%rd11+-4];
	mov.u32 	%r639, %r278;
	bra.uni 	$L__BB1_190;
$L__BB1_189:
	ld.u32 	%r639, [%rd33];
	mov.u32 	%r638, %r278;
$L__BB1_190:
	setp.eq.s32 	%p130, %r124, 1;
	add.s32 	%r529, %r638, -1;
	mul.lo.s32 	%r530, %r529, %r119;
	cvt.s64.s32 	%rd197, %r530;
	cvt.s64.s32 	%rd198, %r639;
	add.s64 	%rd199, %rd198, %rd197;
	shl.b64 	%rd200, %rd199, 2;
	add.s64 	%rd201, %rd2, %rd200;
	ld.global.f32 	%f42, [%rd201+-4];
	add.f32 	%f54, %f54, %f42;
	@%p130 bra 	$L__BB1_199;
	add.s32 	%r531, %r637, 1;
	setp.eq.s32 	%p131, %r531, %r276;
	@%p131 bra 	$L__BB1_193;
	ld.u32 	%r640, [%rd20];
	ld.u32 	%r641, [%rd21+4];
	bra.uni 	$L__BB1_194;
$L__BB1_193:
	ld.u32 	%r640, [%rd11+-4];
	mov.u32 	%r641, %r278;
$L__BB1_194:
	setp.eq.s32 	%p132, %r124, 2;
	add.s32 	%r532, %r640, -1;
	mul.lo.s32 	%r533, %r532, %r119;
	cvt.s64.s32 	%rd202, %r533;
	cvt.s64.s32 	%rd203, %r641;
	add.s64 	%rd204, %rd203, %rd202;
	shl.b64 	%rd205, %rd204, 2;
	add.s64 	%rd206, %rd2, %rd205;
	ld.global.f32 	%f43, [%rd206+-4];
	add.f32 	%f54, %f54, %f43;
	@%p132 bra 	$L__BB1_199;
	add.s32 	%r534, %r637, 2;
	setp.eq.s32 	%p133, %r534, %r276;
	@%p133 bra 	$L__BB1_197;
	ld.u32 	%r642, [%rd20+4];
	ld.u32 	%r643, [%rd21+8];
	bra.uni 	$L__BB1_198;
$L__BB1_197:
	ld.u32 	%r642, [%rd11+-4];
	mov.u32 	%r643, %r278;
$L__BB1_198:
	add.s32 	%r535, %r642, -1;
	mul.lo.s32 	%r536, %r535, %r119;
	cvt.s64.s32 	%rd207, %r536;
	cvt.s64.s32 	%rd208, %r643;
	add.s64 	%rd209, %rd208, %rd207;
	shl.b64 	%rd210, %rd209, 2;
	add.s64 	%rd211, %rd2, %rd210;
	ld.global.f32 	%f44, [%rd211+-4];
	add.f32 	%f54, %f54, %f44;
$L__BB1_199:
	setp.lt.f32 	%p134, %f54, %f48;
	add.s32 	%r537, %r127, %r2;
	selp.b32 	%r644, %r537, %r644, %p134;
	selp.f32 	%f48, %f54, %f48, %p134;
	add.s32 	%r583, %r127, 1;
	setp.ne.s32 	%p135, %r127, %r277;
	@%p135 bra 	$L__BB1_97;
$L__BB1_200:
	ld.param.u64 	%rd218, [_Z25find_permutation_combinediiiPiS_PfS0_i_param_6];
	ld.param.u64 	%rd217, [_Z25find_permutation_combinediiiPiS_PfS0_i_param_4];
	cvta.to.global.u64 	%rd212, %rd217;
	mul.wide.s32 	%rd213, %r1, 4;
	add.s64 	%rd214, %rd212, %rd213;
	st.global.u32 	[%rd214], %r644;
	cvta.to.global.u64 	%rd215, %rd218;
	add.s64 	%rd216, %rd215, %rd213;
	st.global.f32 	[%rd216], %f48;
$L__BB1_201:
	ret;

}


// ===== COMPILED SASS (sm_100) =====

	.target	sm_100

	.elftype	@"ET_EXEC"


//--------------------- .note.nv.tkinfo           --------------------------
	.section	.note.nv.tkinfo,"",@"SHT_NOTE"
	.sectionflags	@"SHF_NOTE_NV_TKINFO"
	.tkinfo
        /*0018*/ 	.word	0x00000002
        /*0030*/ 	.string	""
        /*0030*/ 	.string	"ptxas"
        /*0030*/ 	.string	"Cuda compilation tools, release 13.0, V13.0.88"
        /*0030*/ 	.string	"Build cuda_13.0.r13.0/compiler.36424714_0"
        /*0030*/ 	.string	"-arch sm_100 -m 64 "



//--------------------- .note.nv.cuinfo           --------------------------
	.section	.note.nv.cuinfo,"",@"SHT_NOTE"
	.sectionflags	@"SHF_NOTE_NV_CUINFO"
        /*0018*/ 	.short	0x0002
        /*001a*/ 	.short	0x0064
        /*001c*/ 	.short	0x0082
	.zero		2


//--------------------- .nv.info                  --------------------------
	.section	.nv.info,"",@"SHT_CUDA_INFO"
	.align	4


	//----- nvinfo : EIATTR_REGCOUNT
	.align		4
        /*0000*/ 	.byte	0x04, 0x2f
        /*0002*/ 	.short	(.L_1 - .L_0)
	.align		4
.L_0:
        /*0004*/ 	.word	index@(_Z25find_permutation_combinediiiPiS_PfS0_i)
        /*0008*/ 	.word	0x00000028


	//----- nvinfo : EIATTR_FRAME_SIZE
	.align		4
.L_1:
        /*000c*/ 	.byte	0x04, 0x11
        /*000e*/ 	.short	(.L_3 - .L_2)
	.align		4
.L_2:
        /*0010*/ 	.word	index@($_Z25find_permutation_combinediiiPiS_PfS0_i$_Z12quickSortGPUPiii)
        /*0014*/ 	.word	0x00000000


	//----- nvinfo : EIATTR_FRAME_SIZE
	.align		4
.L_3:
        /*0018*/ 	.byte	0x04, 0x11
        /*001a*/ 	.short	(.L_5 - .L_4)
	.align		4
.L_4:
        /*001c*/ 	.word	index@(_Z25find_permutation_combinediiiPiS_PfS0_i)
        /*0020*/ 	.word	0x00000000


	//----- nvinfo : EIATTR_MIN_STACK_SIZE
	.align		4
.L_5:
        /*0024*/ 	.byte	0x04, 0x12
        /*0026*/ 	.short	(.L_7 - .L_6)
	.align		4
.L_6:
        /*0028*/ 	.word	index@(_Z25find_permutation_combinediiiPiS_PfS0_i)
        /*002c*/ 	.word	0x00000000
.L_7:


//--------------------- .nv.compat                --------------------------
	.section	.nv.compat,"",@"SHT_CUDA_COMPAT_INFO"
	.align	4
        /*0000*/ 	.byte	0x02, 0x09, 0x00, 0x00, 0x02, 0x02, 0x01, 0x00, 0x02, 0x05, 0x05, 0x00, 0x03, 0x07, 0x01, 0x01
        /*0010*/ 	.byte	0x02, 0x03, 0x00, 0x00, 0x02, 0x06, 0x01, 0x00, 0x04, 0x0b, 0x08, 0x00, 0x09, 0x00, 0x00, 0x00
        /*0020*/ 	.byte	0x00, 0x00, 0x00, 0x00


//--------------------- .nv.info._Z25find_permutation_combinediiiPiS_PfS0_i --------------------------
	.section	.nv.info._Z25find_permutation_combinediiiPiS_PfS0_i,"",@"SHT_CUDA_INFO"
	.sectionflags	@""
	.align	4


	//----- nvinfo : EIATTR_CUDA_API_VERSION
	.align		4
        /*0000*/ 	.byte	0x04, 0x37
        /*0002*/ 	.short	(.L_9 - .L_8)
.L_8:
        /*0004*/ 	.word	0x00000082


	//----- nvinfo : EIATTR_KPARAM_INFO
	.align		4
.L_9:
        /*0008*/ 	.byte	0x04, 0x17
        /*000a*/ 	.short	(.L_11 - .L_10)
.L_10:
        /*000c*/ 	.word	0x00000000
        /*0010*/ 	.short	0x0007
        /*0012*/ 	.short	0x0030
        /*0014*/ 	.byte	0x00, 0xf0, 0x11, 0x00


	//----- nvinfo : EIATTR_KPARAM_INFO
	.align		4
.L_11:
        /*0018*/ 	.byte	0x04, 0x17
        /*001a*/ 	.short	(.L_13 - .L_12)
.L_12:
        /*001c*/ 	.word	0x00000000
        /*0020*/ 	.short	0x0006
        /*0022*/ 	.short	0x0028
        /*0024*/ 	.byte	0x00, 0xf5, 0x21, 0x00


	//----- nvinfo : EIATTR_KPARAM_INFO
	.align		4
.L_13:
        /*0028*/ 	.byte	0x04, 0x17
        /*002a*/ 	.short	(.L_15 - .L_14)
.L_14:
        /*002c*/ 	.word	0x00000000
        /*0030*/ 	.short	0x0005
        /*0032*/ 	.short	0x0020
        /*0034*/ 	.byte	0x00, 0xf5, 0x21, 0x00


	//----- nvinfo : EIATTR_KPARAM_INFO
	.align		4
.L_15:
        /*0038*/ 	.byte	0x04, 0x17
        /*003a*/ 	.short	(.L_17 - .L_16)
.L_16:
        /*003c*/ 	.word	0x00000000
        /*0040*/ 	.short	0x0004
        /*0042*/ 	.short	0x0018
        /*0044*/ 	.byte	0x00, 0xf5, 0x21, 0x00


	//----- nvinfo : EIATTR_KPARAM_INFO
	.align		4
.L_17:
        /*0048*/ 	.byte	0x04, 0x17
        /*004a*/ 	.short	(.L_19 - .L_18)
.L_18:
        /*004c*/ 	.word	0x00000000
        /*0050*/ 	.short	0x0003
        /*0052*/ 	.short	0x0010
        /*0054*/ 	.byte	0x00, 0xf5, 0x21, 0x00


	//----- nvinfo : EIATTR_KPARAM_INFO
	.align		4
.L_19:
        /*0058*/ 	.byte	0x04, 0x17
        /*005a*/ 	.short	(.L_21 - .L_20)
.L_20:
        /*005c*/ 	.word	0x00000000
        /*0060*/ 	.short	0x0002
        /*0062*/ 	.short	0x0008
        /*0064*/ 	.byte	0x00, 0xf0, 0x11, 0x00


	//----- nvinfo : EIATTR_KPARAM_INFO
	.align		4
.L_21:
        /*0068*/ 	.byte	0x04, 0x17
        /*006a*/ 	.short	(.L_23 - .L_22)
.L_22:
        /*006c*/ 	.word	0x00000000
        /*0070*/ 	.short	0x0001
        /*0072*/ 	.short	0x0004
        /*0074*/ 	.byte	0x00, 0xf0, 0x11, 0x00


	//----- nvinfo : EIATTR_KPARAM_INFO
	.align		4
.L_23:
        /*0078*/ 	.byte	0x04, 0x17
        /*007a*/ 	.short	(.L_25 - .L_24)
.L_24:
        /*007c*/ 	.word	0x00000000
        /*0080*/ 	.short	0x0000
        /*0082*/ 	.short	0x0000
        /*0084*/ 	.byte	0x00, 0xf0, 0x11, 0x00


	//----- nvinfo : EIATTR_SPARSE_MMA_MASK
	.align		4
.L_25:
        /*0088*/ 	.byte	0x03, 0x50
        /*008a*/ 	.short	0x0000


	//----- nvinfo : EIATTR_MAXREG_COUNT
	.align		4
        /*008c*/ 	.byte	0x03, 0x1b
        /*008e*/ 	.short	0x00ff


	//----- nvinfo : EIATTR_EXTERNS
	.align		4
        /*0090*/ 	.byte	0x04, 0x0f
        /*0092*/ 	.short	(.L_27 - .L_26)


	//   ....[0]....
	.align		4
.L_26:
        /*0094*/ 	.word	index@(malloc)


	//   ....[1]....
	.align		4
        /*0098*/ 	.word	index@(free)


	//----- nvinfo : EIATTR_MERCURY_ISA_VERSION
	.align		4
.L_27:
        /*009c*/ 	.byte	0x03, 0x5f
        /*009e*/ 	.short	0x0101


	//----- nvinfo : EIATTR_VRC_CTA_INIT_COUNT
	.align		4
        /*00a0*/ 	.byte	0x02, 0x4a
	.zero		1
	.zero		1


	//----- nvinfo : EIATTR_SYSCALL_OFFSETS
	.align		4
        /*00a4*/ 	.byte	0x04, 0x46
        /*00a6*/ 	.short	(.L_29 - .L_28)


	//   ....[0]....
.L_28:
        /*00a8*/ 	.word	0x00000100


	//   ....[1]....
        /*00ac*/ 	.word	0x000005a0


	//   ....[2]....
        /*00b0*/ 	.word	0x00000630


	//   ....[3]....
        /*00b4*/ 	.word	0x00000d20


	//   ....[4]....
        /*00b8*/ 	.word	0x00001ca0


	//   ....[5]....
        /*00bc*/ 	.word	0x000025b0


	//   ....[6]....
        /*00c0*/ 	.word	0x00002600


	//   ....[7]....
        /*00c4*/ 	.word	0x00002650


	//----- nvinfo : EIATTR_EXIT_INSTR_OFFSETS
	.align		4
.L_29:
        /*00c8*/ 	.byte	0x04, 0x1c
        /*00ca*/ 	.short	(.L_31 - .L_30)


	//   ....[0]....
.L_30:
        /*00cc*/ 	.word	0x00000090


	//   ....[1]....
        /*00d0*/ 	.word	0x00005210


	//----- nvinfo : EIATTR_CRS_STACK_SIZE
	.align		4
.L_31:
        /*00d4*/ 	.byte	0x04, 0x1e
        /*00d6*/ 	.short	(.L_33 - .L_32)
.L_32:
        /*00d8*/ 	.word	0x00000000


	//----- nvinfo : EIATTR_CBANK_PARAM_SIZE
	.align		4
.L_33:
        /*00dc*/ 	.byte	0x03, 0x19
        /*00de*/ 	.short	0x0034


	//----- nvinfo : EIATTR_PARAM_CBANK
	.align		4
        /*00e0*/ 	.byte	0x04, 0x0a
        /*00e2*/ 	.short	(.L_35 - .L_34)
	.align		4
.L_34:
        /*00e4*/ 	.word	index@(.nv.constant0._Z25find_permutation_combinediiiPiS_PfS0_i)
        /*00e8*/ 	.short	0x0380
        /*00ea*/ 	.short	0x0034


	//----- nvinfo : EIATTR_SW_WAR
	.align		4
.L_35:
        /*00ec*/ 	.byte	0x04, 0x36
        /*00ee*/ 	.short	(.L_37 - .L_36)
.L_36:
        /*00f0*/ 	.word	0x00000008
.L_37:


//--------------------- .nv.callgraph             --------------------------
	.section	.nv.callgraph,"",@"SHT_CUDA_CALLGRAPH"
	.align	4
	.sectionentsize	8
	.align		4
        /*0000*/ 	.word	0x00000000
	.align		4
        /*0004*/ 	.word	0xffffffff
	.align		4
        /*0008*/ 	.word	index@(_Z25find_permutation_combinediiiPiS_PfS0_i)
	.align		4
        /*000c*/ 	.word	index@(free)
	.align		4
        /*0010*/ 	.word	index@(_Z25find_permutation_combinediiiPiS_PfS0_i)
	.align		4
        /*0014*/ 	.word	index@(malloc)
	.align		4
        /*0018*/ 	.word	0x00000000
	.align		4
        /*001c*/ 	.word	0xfffffffe
	.align		4
        /*0020*/ 	.word	0x00000000
	.align		4
        /*0024*/ 	.word	0xfffffffd
	.align		4
        /*0028*/ 	.word	0x00000000
	.align		4
        /*002c*/ 	.word	0xfffffffc


//--------------------- .nv.constant4             --------------------------
	.section	.nv.constant4,"a",@progbits
	.align	8
	.align		8
.nv.constant4:
        /*0000*/ 	.dword	malloc
	.align		8
        /*0008*/ 	.dword	free


//--------------------- .text._Z25find_permutation_combinediiiPiS_PfS0_i --------------------------
	.section	.text._Z25find_permutation_combinediiiPiS_PfS0_i,"ax",@progbits
	.align	128
        .global         _Z25find_permutation_combinediiiPiS_PfS0_i
        .type           _Z25find_permutation_combinediiiPiS_PfS0_i,@function
        .size           _Z25find_permutation_combinediiiPiS_PfS0_i,(.L_x_105 - _Z25find_permutation_combinediiiPiS_PfS0_i)
        .other          _Z25find_permutation_combinediiiPiS_PfS0_i,@"STO_CUDA_ENTRY STV_DEFAULT"
_Z25find_permutation_combinediiiPiS_PfS0_i:
.text._Z25find_permutation_combinediiiPiS_PfS0_i:
[----:B------:R-:W0:Y:S01]  /*0000*/  LDC R1, c[0x0][0x37c] ;  /* 0x0000df00ff017b82 */ /* 0x000e220000000800 */
[----:B------:R-:W1:Y:S07]  /*0010*/  S2R R2, SR_TID.X ;  /* 0x0000000000027919 */ /* 0x000e6e0000002100 */
[----:B------:R-:W1:Y:S01]  /*0020*/  S2UR UR4, SR_CTAID.X ;  /* 0x00000000000479c3 */ /* 0x000e620000002500 */
[----:B------:R-:W2:Y:S01]  /*0030*/  LDCU UR5, c[0x0][0x388] ;  /* 0x00007100ff0577ac */ /* 0x000ea20008000800 */
[----:B------:R-:W3:Y:S06]  /*0040*/  LDCU UR6, c[0x0][0x384] ;  /* 0x00007080ff0677ac */ /* 0x000eec0008000800 */
[----:B------:R-:W1:Y:S02]  /*0050*/  LDC R3, c[0x0][0x360] ;  /* 0x0000d800ff037b82 */ /* 0x000e640000000800 */
[----:B-1----:R-:W-:-:S04]  /*0060*/  IMAD R2, R3, UR4, R2 ;  /* 0x0000000403027c24 */ /* 0x002fc8000f8e0202 */
[----:B--2---:R-:W-:-:S05]  /*0070*/  IMAD R27, R2, UR5, RZ ;  /* 0x00000005021b7c24 */ /* 0x004fca000f8e02ff */
[----:B---3--:R-:W-:-:S13]  /*0080*/  ISETP.GT.AND P0, PT, R27, UR6, PT ;  /* 0x000000061b007c0c */ /* 0x008fda000bf04270 */
[----:B0-----:R-:W-:Y:S05]  /*0090*/  @P0 EXIT ;  /* 0x000000000000094d */ /* 0x001fea0003800000 */
[----:B------:R-:W-:Y:S01]  /*00a0*/  MOV R0, 0x0 ;  /* 0x0000000000007802 */ /* 0x000fe20000000f00 */
[----:B------:R-:W-:Y:S01]  /*00b0*/  IMAD.MOV.U32 R4, RZ, RZ, 0x4 ;  /* 0x00000004ff047424 */ /* 0x000fe200078e00ff */
[----:B------:R-:W0:Y:S01]  /*00c0*/  LDCU.64 UR36, c[0x0][0x358] ;  /* 0x00006b00ff2477ac */ /* 0x000e220008000a00 */
[----:B------:R-:W-:Y:S01]  /*00d0*/  IMAD.MOV.U32 R5, RZ, RZ, RZ ;  /* 0x000000ffff057224 */ /* 0x000fe200078e00ff */
[----:B------:R1:W2:Y:S06]  /*00e0*/  LDC.64 R6, c[0x4][R0] ;  /* 0x0100000000067b82 */ /* 0x0002ac0000000a00 */
[----:B------:R-:W-:-:S07]  /*00f0*/  LEPC R20, `(.L_x_0) ;  /* 0x000000001014794e */ /* 0x000fce0000000000 */
[----:B012---:R-:W-:Y:S05]  /*0100*/  CALL.ABS.NOINC R6 ;  /* 0x0000000006007343 */ /* 0x007fea0003c00000 */
.L_x_0:
[----:B------:R-:W0:Y:S01]  /*0110*/  LDC R7, c[0x0][0x380] ;  /* 0x0000e000ff077b82 */ /* 0x000e220000000800 */
[----:B------:R-:W-:Y:S02]  /*0120*/  IMAD.MOV.U32 R18, RZ, RZ, R4 ;  /* 0x000000ffff127224 */ /* 0x000fe400078e0004 */
[----:B------:R-:W-:-:S05]  /*0130*/  IMAD.MOV.U32 R19, RZ, RZ, R5 ;  /* 0x000000ffff137224 */ /* 0x000fca00078e0005 */
[----:B0-----:R0:W-:Y:S01]  /*0140*/  ST.E desc[UR36][R18.64], R7 ;  /* 0x0000000712007985 */ /* 0x0011e2000c101924 */
[----:B------:R-:W-:-:S13]  /*0150*/  ISETP.GE.AND P0, PT, R7, 0x1, PT ;  /* 0x000000010700780c */ /* 0x000fda0003f06270 */
[----:B0-----:R-:W-:Y:S05]  /*0160*/  @!P0 BRA `(.L_x_1) ;  /* 0x0000000000ec8947 */ /* 0x001fea0003800000 */
[C---:B------:R-:W-:Y:S01]  /*0170*/  VIADD R0, R7.reuse, 0xffffffff ;  /* 0xffffffff07007836 */ /* 0x040fe20000000000 */
[----:B------:R-:W-:Y:S01]  /*0180*/  LOP3.LUT R6, R7, 0x3, RZ, 0xc0, !PT ;  /* 0x0000000307067812 */ /* 0x000fe200078ec0ff */
[----:B------:R-:W-:-:S03]  /*0190*/  IMAD.MOV.U32 R3, RZ, RZ, RZ ;  /* 0x000000ffff037224 */ /* 0x000fc600078e00ff */
[----:B------:R-:W-:Y:S02]  /*01a0*/  ISETP.GE.U32.AND P1, PT, R0, 0x3, PT ;  /* 0x000000030000780c */ /* 0x000fe40003f26070 */
[----:B------:R-:W-:-:S11]  /*01b0*/  ISETP.NE.AND P0, PT, R6, RZ, PT ;  /* 0x000000ff0600720c */ /* 0x000fd60003f05270 */
[----:B------:R-:W-:Y:S05]  /*01c0*/  @!P1 BRA `(.L_x_2) ;  /* 0x0000000000689947 */ /* 0x000fea0003800000 */
[----:B------:R-:W0:Y:S01]  /*01d0*/  LDC R0, c[0x0][0x3b0] ;  /* 0x0000ec00ff007b82 */ /* 0x000e220000000800 */
[----:B------:R-:W-:Y:S01]  /*01e0*/  LOP3.LUT R3, R7, 0x7ffffffc, RZ, 0xc0, !PT ;  /* 0x7ffffffc07037812 */ /* 0x000fe200078ec0ff */
[----:B------:R-:W-:Y:S01]  /*01f0*/  HFMA2 R7, -RZ, RZ, 0, 0 ;  /* 0x00000000ff077431 */ /* 0x000fe200000001ff */
[----:B------:R-:W-:Y:S06]  /*0200*/  BSSY.RECONVERGENT B0, `(.L_x_2) ;  /* 0x0000016000007945 */ /* 0x000fec0003800200 */
.L_x_3:
[C---:B------:R-:W-:Y:S02]  /*0210*/  VIADD R13, R7.reuse, 0x4 ;  /* 0x00000004070d7836 */ /* 0x040fe40000000000 */
[C---:B------:R-:W-:Y:S02]  /*0220*/  VIADD R9, R7.reuse, 0x2 ;  /* 0x0000000207097836 */ /* 0x040fe40000000000 */
[----:B------:R-:W-:Y:S01]  /*0230*/  VIADD R11, R7, 0x3 ;  /* 0x00000003070b7836 */ /* 0x000fe20000000000 */
[-C--:B0-----:R-:W-:Y:S01]  /*0240*/  ISETP.GE.AND P4, PT, R13, R0.reuse, PT ;  /* 0x000000000d00720c */ /* 0x081fe20003f86270 */
[----:B------:R-:W-:Y:S01]  /*0250*/  VIADD R17, R7, 0x1 ;  /* 0x0000000107117836 */ /* 0x000fe20000000000 */
[-C--:B------:R-:W-:Y:S01]  /*0260*/  ISETP.GE.AND P2, PT, R9, R0.reuse, PT ;  /* 0x000000000900720c */ /* 0x080fe20003f46270 */
[----:B------:R-:W-:Y:S01]  /*0270*/  IMAD.WIDE.U32 R4, R7, 0x4, R18 ;  /* 0x0000000407047825 */ /* 0x000fe200078e0012 */
[-C--:B------:R-:W-:Y:S02]  /*0280*/  ISETP.GE.AND P3, PT, R11, R0.reuse, PT ;  /* 0x000000000b00720c */ /* 0x080fe40003f66270 */
[----:B------:R-:W-:-:S07]  /*0290*/  ISETP.GE.AND P1, PT, R17, R0, PT ;  /* 0x000000001100720c */ /* 0x000fce0003f26270 */
[----:B------:R-:W-:Y:S01]  /*02a0*/  @P4 VIADD R15, R7, 0x5 ;  /* 0x00000005070f4836 */ /* 0x000fe20000000000 */
[----:B------:R-:W-:Y:S01]  /*02b0*/  MOV R7, R13 ;  /* 0x0000000d00077202 */ /* 0x000fe20000000f00 */
[----:B------:R1:W-:Y:S04]  /*02c0*/  @P2 ST.E desc[UR36][R4.64+0x4], R11 ;  /* 0x0000040b04002985 */ /* 0x0003e8000c101924 */
[----:B------:R1:W-:Y:S04]  /*02d0*/  @P3 ST.E desc[UR36][R4.64+0x8], R13 ;  /* 0x0000080d04003985 */ /* 0x0003e8000c101924 */
[----:B------:R1:W-:Y:S04]  /*02e0*/  @P4 ST.E desc[UR36][R4.64+0xc], R15 ;  /* 0x00000c0f04004985 */ /* 0x0003e8000c101924 */
[----:B------:R1:W-:Y:S04]  /*02f0*/  @!P2 ST.E desc[UR36][R4.64+0x4], R9 ;  /* 0x000004090400a985 */ /* 0x0003e8000c101924 */
[----:B------:R1:W-:Y:S04]  /*0300*/  @!P3 ST.E desc[UR36][R4.64+0x8], R11 ;  /* 0x0000080b0400b985 */ /* 0x0003e8000c101924 */
[----:B------:R1:W-:Y:S04]  /*0310*/  @!P4 ST.E desc[UR36][R4.64+0xc], R13 ;  /* 0x00000c0d0400c985 */ /* 0x0003e8000c101924 */
[----:B------:R1:W-:Y:S04]  /*0320*/  @!P1 ST.E desc[UR36][R4.64], R17 ;  /* 0x0000001104009985 */ /* 0x0003e8000c101924 */
[----:B------:R1:W-:Y:S01]  /*0330*/  @P1 ST.E desc[UR36][R4.64], R9 ;  /* 0x0000000904001985 */ /* 0x0003e2000c101924 */
[----:B------:R-:W-:-:S13]  /*0340*/  ISETP.NE.AND P1, PT, R13, R3, PT ;  /* 0x000000030d00720c */ /* 0x000fda0003f25270 */
[----:B-1----:R-:W-:Y:S05]  /*0350*/  @P1 BRA `(.L_x_3) ;  /* 0xfffffffc00ac1947 */ /* 0x002fea000383ffff */
[----:B------:R-:W-:Y:S05]  /*0360*/  BSYNC.RECONVERGENT B0 ;  /* 0x0000000000007941 */ /* 0x000fea0003800200 */
.L_x_2:
[----:B------:R-:W-:Y:S05]  /*0370*/  @!P0 BRA `(.L_x_1) ;  /* 0x0000000000688947 */ /* 0x000fea0003800000 */
[----:B------:R-:W0:Y:S01]  /*0380*/  LDCU UR4, c[0x0][0x380] ;  /* 0x00007000ff0477ac */ /* 0x000e220008000800 */
[----:B------:R-:W-:Y:S01]  /*0390*/  ISETP.NE.AND P0, PT, R6, 0x1, PT ;  /* 0x000000010600780c */ /* 0x000fe20003f05270 */
[----:B0-----:R-:W-:-:S04]  /*03a0*/  ULOP3.LUT UR4, UR4, 0x1, URZ, 0xc0, !UPT ;  /* 0x0000000104047892 */ /* 0x001fc8000f8ec0ff */
[----:B------:R-:W-:-:S08]  /*03b0*/  UISETP.NE.U32.AND UP0, UPT, UR4, 0x1, UPT ;  /* 0x000000010400788c */ /* 0x000fd0000bf05070 */
[----:B------:R-:W-:Y:S05]  /*03c0*/  @!P0 BRA `(.L_x_4) ;  /* 0x0000000000348947 */ /* 0x000fea0003800000 */
[----:B------:R-:W0:Y:S01]  /*03d0*/  LDCU UR4, c[0x0][0x3b0] ;  /* 0x00007600ff0477ac */ /* 0x000e220008000800 */
[C---:B------:R-:W-:Y:S02]  /*03e0*/  VIADD R7, R3.reuse, 0x2 ;  /* 0x0000000203077836 */ /* 0x040fe40000000000 */
[C---:B------:R-:W-:Y:S02]  /*03f0*/  VIADD R11, R3.reuse, 0x1 ;  /* 0x00000001030b7836 */ /* 0x040fe40000000000 */
[----:B------:R-:W-:Y:S01]  /*0400*/  IMAD.WIDE.U32 R4, R3, 0x4, R18 ;  /* 0x0000000403047825 */ /* 0x000fe200078e0012 */
[----:B0-----:R-:W-:Y:S02]  /*0410*/  ISETP.GE.AND P1, PT, R7, UR4, PT ;  /* 0x0000000407007c0c */ /* 0x001fe4000bf26270 */
[----:B------:R-:W-:-:S11]  /*0420*/  ISETP.GE.AND P0, PT, R11, UR4, PT ;  /* 0x000000040b007c0c */ /* 0x000fd6000bf06270 */
[----:B------:R-:W-:Y:S02]  /*0430*/  @P1 VIADD R9, R3, 0x3 ;  /* 0x0000000303091836 */ /* 0x000fe40000000000 */
[----:B------:R0:W-:Y:S01]  /*0440*/  @P0 ST.E desc[UR36][R4.64], R7 ;  /* 0x0000000704000985 */ /* 0x0001e2000c101924 */
[--C-:B------:R-:W-:Y:S02]  /*0450*/  @P1 IMAD.MOV.U32 R3, RZ, RZ, R7.reuse ;  /* 0x000000ffff031224 */ /* 0x100fe400078e0007 */
[----:B------:R-:W-:Y:S01]  /*0460*/  @!P1 IMAD.MOV.U32 R3, RZ, RZ, R7 ;  /* 0x000000ffff039224 */ /* 0x000fe200078e0007 */
[----:B------:R0:W-:Y:S04]  /*0470*/  @P1 ST.E desc[UR36][R4.64+0x4], R9 ;  /* 0x0000040904001985 */ /* 0x0001e8000c101924 */
[----:B------:R0:W-:Y:S04]  /*0480*/  @!P0 ST.E desc[UR36][R4.64], R11 ;  /* 0x0000000b04008985 */ /* 0x0001e8000c101924 */
[----:B------:R0:W-:Y:S02]  /*0490*/  @!P1 ST.E desc[UR36][R4.64+0x4], R7 ;  /* 0x0000040704009985 */ /* 0x0001e4000c101924 */
.L_x_4:
[----:B------:R-:W-:Y:S05]  /*04a0*/  BRA.U UP0, `(.L_x_1) ;  /* 0x00000001001c7547 */ /* 0x000fea000b800000 */
[----:B------:R-:W1:Y:S01]  /*04b0*/  LDCU UR4, c[0x0][0x3b0] ;  /* 0x00007600ff0477ac */ /* 0x000e620008000800 */
[C---:B0-----:R-:W-:Y:S01]  /*04c0*/  IADD3 R7, PT, PT, R3.reuse, 0x1, RZ ;  /* 0x0000000103077810 */ /* 0x041fe20007ffe0ff */
[----:B------:R-:W-:-:S03]  /*04d0*/  IMAD.WIDE.U32 R4, R3, 0x4, R18 ;  /* 0x0000000403047825 */ /* 0x000fc600078e0012 */
[----:B-1----:R-:W-:-:S13]  /*04e0*/  ISETP.GE.AND P0, PT, R7, UR4, PT ;  /* 0x0000000407007c0c */ /* 0x002fda000bf06270 */
[----:B------:R-:W-:-:S05]  /*04f0*/  @P0 VIADD R3, R3, 0x2 ;  /* 0x0000000203030836 */ /* 0x000fca0000000000 */
[----:B------:R1:W-:Y:S04]  /*0500*/  @P0 ST.E desc[UR36][R4.64], R3 ;  /* 0x0000000304000985 */ /* 0x0003e8000c101924 */
[----:B------:R1:W-:Y:S02]  /*0510*/  @!P0 ST.E desc[UR36][R4.64], R7 ;  /* 0x0000000704008985 */ /* 0x0003e4000c101924 */
.L_x_1:
[----:B------:R-:W2:Y:S01]  /*0520*/  LDC R24, c[0x0][0x380] ;  /* 0x0000e000ff187b82 */ /* 0x000ea20000000800 */
[----:B------:R-:W-:Y:S01]  /*0530*/  MOV R22, 0x0 ;  /* 0x0000000000167802 */ /* 0x000fe20000000f00 */
[----:B01----:R-:W-:Y:S02]  /*0540*/  IMAD.MOV.U32 R4, RZ, RZ, 0x4 ;  /* 0x00000004ff047424 */ /* 0x003fe400078e00ff */
[----:B------:R-:W-:-:S04]  /*0550*/  IMAD.MOV.U32 R5, RZ, RZ, RZ ;  /* 0x000000ffff057224 */ /* 0x000fc800078e00ff */
[----:B------:R0:W1:Y:S01]  /*0560*/  LDC.64 R6, c[0x4][R22] ;  /* 0x0100000016067b82 */ /* 0x0000620000000a00 */
[----:B--2---:R-:W-:-:S04]  /*0570*/  ISETP.GE.AND P0, PT, R24, 0x1, PT ;  /* 0x000000011800780c */ /* 0x004fc80003f06270 */
[----:B0-----:R-:W-:-:S09]  /*0580*/  P2R R0, PR, RZ, 0x1 ;  /* 0x00000001ff007803 */ /* 0x001fd20000000000 */
[----:B------:R-:W-:-:S07]  /*0590*/  LEPC R20, `(.L_x_5) ;  /* 0x000000001014794e */ /* 0x000fce0000000000 */
[----:B-1----:R-:W-:Y:S05]  /*05a0*/  CALL.ABS.NOINC R6 ;  /* 0x0000000006007343 */ /* 0x002fea0003c00000 */
.L_x_5:
[----:B------:R-:W0:Y:S01]  /*05b0*/  LDC R3, c[0x0][0x380] ;  /* 0x0000e000ff037b82 */ /* 0x000e220000000800 */
[----:B------:R-:W-:Y:S02]  /*05c0*/  IMAD.MOV.U32 R16, RZ, RZ, R4 ;  /* 0x000000ffff107224 */ /* 0x000fe400078e0004 */
[----:B------:R-:W-:Y:S02]  /*05d0*/  HFMA2 R4, -RZ, RZ, 0, 2.384185791015625e-07 ;  /* 0x00000004ff047431 */ /* 0x000fe400000001ff */
[----:B------:R-:W-:Y:S02]  /*05e0*/  IMAD.MOV.U32 R17, RZ, RZ, R5 ;  /* 0x000000ffff117224 */ /* 0x000fe400078e0005 */
[----:B------:R-:W-:Y:S01]  /*05f0*/  IMAD.MOV.U32 R5, RZ, RZ, RZ ;  /* 0x000000ffff057224 */ /* 0x000fe200078e00ff */
[----:B------:R-:W1:Y:S02]  /*0600*/  LDC.64 R22, c[0x4][R22] ;  /* 0x0100000016167b82 */ /* 0x000e640000000a00 */
[----:B0-----:R0:W-:Y:S04]  /*0610*/  ST.E desc[UR36][R16.64], R3 ;  /* 0x0000000310007985 */ /* 0x0011e8000c101924 */
[----:B------:R-:W-:-:S07]  /*0620*/  LEPC R20, `(.L_x_6) ;  /* 0x000000001014794e */ /* 0x000fce0000000000 */
[----:B01----:R-:W-:Y:S05]  /*0630*/  CALL.ABS.NOINC R22 ;  /* 0x0000000016007343 */ /* 0x003fea0003c00000 */
.L_x_6:
[----:B------:R-:W0:Y:S01]  /*0640*/  LDC R9, c[0x0][0x380] ;  /* 0x0000e000ff097b82 */ /* 0x000e220000000800 */
[----:B------:R-:W-:Y:S01]  /*0650*/  ISETP.GE.AND P6, PT, R24, 0x1, PT ;  /* 0x000000011800780c */ /* 0x000fe20003fc6270 */
[----:B------:R-:W-:Y:S02]  /*0660*/  IMAD.MOV.U32 R24, RZ, RZ, R4 ;  /* 0x000000ffff187224 */ /* 0x000fe400078e0004 */
[----:B------:R-:W-:-:S05]  /*0670*/  IMAD.MOV.U32 R25, RZ, RZ, R5 ;  /* 0x000000ffff197224 */ /* 0x000fca00078e0005 */
[----:B0-----:R0:W-:Y:S05]  /*0680*/  ST.E desc[UR36][R24.64], R9 ;  /* 0x0000000918007985 */ /* 0x0011ea000c101924 */
[----:B------:R-:W-:Y:S05]  /*0690*/  @!P6 BRA `(.L_x_7) ;  /* 0x00000004008ce947 */ /* 0x000fea0003800000 */
[C---:B------:R-:W-:Y:S01]  /*06a0*/  VIADD R3, R9.reuse, 0xffffffff ;  /* 0xffffffff09037836 */ /* 0x040fe20000000000 */
[----:B------:R-:W-:-:S04]  /*06b0*/  LOP3.LUT R0, R9, 0xf, RZ, 0xc0, !PT ;  /* 0x0000000f09007812 */ /* 0x000fc800078ec0ff */
[----:B------:R-:W-:Y:S01]  /*06c0*/  ISETP.GE.U32.AND P0, PT, R3, 0xf, PT ;  /* 0x0000000f0300780c */ /* 0x000fe20003f06070 */
[----:B------:R-:W-:Y:S01]  /*06d0*/  IMAD.MOV.U32 R3, RZ, RZ, RZ ;  /* 0x000000ffff037224 */ /* 0x000fe200078e00ff */
[----:B------:R-:W-:-:S11]  /*06e0*/  ISETP.NE.AND P1, PT, R0, RZ, PT ;  /* 0x000000ff0000720c */ /* 0x000fd60003f25270 */
[----:B------:R-:W-:Y:S05]  /*06f0*/  @!P0 BRA `(.L_x_8) ;  /* 0x0000000000a48947 */ /* 0x000fea0003800000 */
[----:B------:R-:W-:Y:S01]  /*0700*/  BSSY.RECONVERGENT B0, `(.L_x_8) ;  /* 0x0000028000007945 */ /* 0x000fe20003800200 */
[----:B------:R-:W-:Y:S02]  /*0710*/  LOP3.LUT R3, R9, 0x7ffffff0, RZ, 0xc0, !PT ;  /* 0x7ffffff009037812 */ /* 0x000fe400078ec0ff */
[----:B------:R-:W-:-:S07]  /*0720*/  MOV R11, RZ ;  /* 0x000000ff000b7202 */ /* 0x000fce0000000f00 */
.L_x_9:
[----:B------:R-:W-:-:S05]  /*0730*/  IMAD.WIDE.U32 R6, R11, 0x4, R18 ;  /* 0x000000040b067825 */ /* 0x000fca00078e0012 */
[----:B--2---:R-:W2:Y:S01]  /*0740*/  LD.E R13, desc[UR36][R6.64] ;  /* 0x00000024060d7980 */ /* 0x004ea2000c101900 */
[----:B------:R-:W-:-:S05]  /*0750*/  IMAD.WIDE.U32 R4, R11, 0x4, R24 ;  /* 0x000000040b047825 */ /* 0x000fca00078e0018 */
[----:B--2---:R1:W-:Y:S04]  /*0760*/  ST.E desc[UR36][R4.64], R13 ;  /* 0x0000000d04007985 */ /* 0x0043e8000c101924 */
[----:B------:R-:W2:Y:S04]  /*0770*/  LD.E R15, desc[UR36][R6.64+0x4] ;  /* 0x00000424060f7980 */ /* 0x000ea8000c101900 */
[----:B--2---:R2:W-:Y:S04]  /*0780*/  ST.E desc[UR36][R4.64+0x4], R15 ;  /* 0x0000040f04007985 */ /* 0x0045e8000c101924 */
[----:B------:R-:W3:Y:S04]  /*0790*/  LD.E R21, desc[UR36][R6.64+0x8] ;  /* 0x0000082406157980 */ /* 0x000ee8000c101900 */
[----:B---3--:R3:W-:Y:S04]  /*07a0*/  ST.E desc[UR36][R4.64+0x8], R21 ;  /* 0x0000081504007985 */ /* 0x0087e8000c101924 */
[----:B------:R-:W4:Y:S04]  /*07b0*/  LD.E R23, desc[UR36][R6.64+0xc] ;  /* 0x00000c2406177980 */ /* 0x000f28000c101900 */
[----:B----4-:R4:W-:Y:S04]  /*07c0*/  ST.E desc[UR36][R4.64+0xc], R23 ;  /* 0x00000c1704007985 */ /* 0x0109e8000c101924 */
[----:B------:R-:W5:Y:S04]  /*07d0*/  LD.E R29, desc[UR36][R6.64+0x10] ;  /* 0x00001024061d7980 */ /* 0x000f68000c101900 */
[----:B-----5:R5:W-:Y:S04]  /*07e0*/  ST.E desc[UR36][R4.64+0x10], R29 ;  /* 0x0000101d04007985 */ /* 0x020be8000c101924 */
[----:B------:R-:W2:Y:S04]  /*07f0*/  LD.E R31, desc[UR36][R6.64+0x14] ;  /* 0x00001424061f7980 */ /* 0x000ea8000c101900 */
[----:B--2---:R2:W-:Y:S04]  /*0800*/  ST.E desc[UR36][R4.64+0x14], R31 ;  /* 0x0000141f04007985 */ /* 0x0045e8000c101924 */
[----:B-1----:R-:W3:Y:S04]  /*0810*/  LD.E R13, desc[UR36][R6.64+0x18] ;  /* 0x00001824060d7980 */ /* 0x002ee8000c101900 */
[----:B---3--:R1:W-:Y:S04]  /*0820*/  ST.E desc[UR36][R4.64+0x18], R13 ;  /* 0x0000180d04007985 */ /* 0x0083e8000c101924 */
        /* <DEDUP_REMOVED lines=8> */
[----:B------:R-:W3:Y:S04]  /*08b0*/  LD.E R31, desc[UR36][R6.64+0x2c] ;  /* 0x00002c24061f7980 */ /* 0x000ee8000c101900 */
[----:B---3--:R2:W-:Y:S04]  /*08c0*/  ST.E desc[UR36][R4.64+0x2c], R31 ;  /* 0x00002c1f04007985 */ /* 0x0085e8000c101924 */
[----:B-1----:R-:W3:Y:S04]  /*08d0*/  LD.E R13, desc[UR36][R6.64+0x30] ;  /* 0x00003024060d7980 */ /* 0x002ee8000c101900 */
[----:B---3--:R2:W-:Y:S04]  /*08e0*/  ST.E desc[UR36][R4.64+0x30], R13 ;  /* 0x0000300d04007985 */ /* 0x0085e8000c101924 */
[----:B------:R-:W3:Y:S04]  /*08f0*/  LD.E R15, desc[UR36][R6.64+0x34] ;  /* 0x00003424060f7980 */ /* 0x000ee8000c101900 */
[----:B---3--:R2:W-:Y:S04]  /*0900*/  ST.E desc[UR36][R4.64+0x34], R15 ;  /* 0x0000340f04007985 */ /* 0x0085e8000c101924 */
[----:B----4-:R-:W3:Y:S04]  /*0910*/  LD.E R21, desc[UR36][R6.64+0x38] ;  /* 0x0000382406157980 */ /* 0x010ee8000c101900 */
[----:B---3--:R2:W-:Y:S04]  /*0920*/  ST.E desc[UR36][R4.64+0x38], R21 ;  /* 0x0000381504007985 */ /* 0x0085e8000c101924 */
[----:B-----5:R-:W3:Y:S01]  /*0930*/  LD.E R23, desc[UR36][R6.64+0x3c] ;  /* 0x00003c2406177980 */ /* 0x020ee2000c101900 */
[----:B------:R-:W-:-:S05]  /*0940*/  VIADD R11, R11, 0x10 ;  /* 0x000000100b0b7836 */ /* 0x000fca0000000000 */
[----:B------:R-:W-:Y:S01]  /*0950*/  ISETP.NE.AND P0, PT, R11, R3, PT ;  /* 0x000000030b00720c */ /* 0x000fe20003f05270 */
[----:B---3--:R2:W-:-:S12]  /*0960*/  ST.E desc[UR36][R4.64+0x3c], R23 ;  /* 0x00003c1704007985 */ /* 0x0085d8000c101924 */
[----:B------:R-:W-:Y:S05]  /*0970*/  @P0 BRA `(.L_x_9) ;  /* 0xfffffffc006c0947 */ /* 0x000fea000383ffff */
[----:B------:R-:W-:Y:S05]  /*0980*/  BSYNC.RECONVERGENT B0 ;  /* 0x0000000000007941 */ /* 0x000fea0003800200 */
.L_x_8:
[----:B------:R-:W-:Y:S04]  /*0990*/  BSSY.RECONVERGENT B0, `(.L_x_7) ;  /* 0x0000033000007945 */ /* 0x000fe80003800200 */
[----:B------:R-:W-:Y:S05]  /*09a0*/  @!P1 BRA `(.L_x_10) ;  /* 0x0000000000c49947 */ /* 0x000fea0003800000 */
[----:B------:R-:W-:Y:S02]  /*09b0*/  ISETP.GE.U32.AND P0, PT, R0, 0x8, PT ;  /* 0x000000080000780c */ /* 0x000fe40003f06070 */
[----:B------:R-:W-:-:S04]  /*09c0*/  LOP3.LUT R8, R9, 0x7, RZ, 0xc0, !PT ;  /* 0x0000000709087812 */ /* 0x000fc800078ec0ff */
[----:B------:R-:W-:-:S07]  /*09d0*/  ISETP.NE.AND P1, PT, R8, RZ, PT ;  /* 0x000000ff0800720c */ /* 0x000fce0003f25270 */
[----:B------:R-:W-:Y:S06]  /*09e0*/  @!P0 BRA `(.L_x_11) ;  /* 0x00000000004c8947 */ /* 0x000fec0003800000 */
[----:B--2---:R-:W-:-:S05]  /*09f0*/  IMAD.WIDE.U32 R4, R3, 0x4, R18 ;  /* 0x0000000403047825 */ /* 0x004fca00078e0012 */
[----:B------:R-:W2:Y:S01]  /*0a00*/  LD.E R11, desc[UR36][R4.64] ;  /* 0x00000024040b7980 */ /* 0x000ea2000c101900 */
        /* <DEDUP_REMOVED lines=8> */
[----:B------:R-:W4:Y:S04]  /*0a90*/  LD.E R23, desc[UR36][R4.64+0x10] ;  /* 0x0000102404177980 */ /* 0x000f28000c101900 */
[----:B----4-:R3:W-:Y:S04]  /*0aa0*/  ST.E desc[UR36][R6.64+0x10], R23 ;  /* 0x0000101706007985 */ /* 0x0107e8000c101924 */
[----:B------:R-:W4:Y:S04]  /*0ab0*/  LD.E R29, desc[UR36][R4.64+0x14] ;  /* 0x00001424041d7980 */ /* 0x000f28000c101900 */
[----:B----4-:R3:W-:Y:S04]  /*0ac0*/  ST.E desc[UR36][R6.64+0x14], R29 ;  /* 0x0000141d06007985 */ /* 0x0107e8000c101924 */
[----:B-1----:R-:W4:Y:S04]  /*0ad0*/  LD.E R11, desc[UR36][R4.64+0x18] ;  /* 0x00001824040b7980 */ /* 0x002f28000c101900 */
[----:B----4-:R3:W-:Y:S04]  /*0ae0*/  ST.E desc[UR36][R6.64+0x18], R11 ;  /* 0x0000180b06007985 */ /* 0x0107e8000c101924 */
[----:B--2---:R-:W2:Y:S01]  /*0af0*/  LD.E R13, desc[UR36][R4.64+0x1c] ;  /* 0x00001c24040d7980 */ /* 0x004ea2000c101900 */
[----:B------:R-:W-:-:S03]  /*0b00*/  VIADD R3, R3, 0x8 ;  /* 0x0000000803037836 */ /* 0x000fc60000000000 */
[----:B--2---:R3:W-:Y:S04]  /*0b10*/  ST.E desc[UR36][R6.64+0x1c], R13 ;  /* 0x00001c0d06007985 */ /* 0x0047e8000c101924 */
.L_x_11:
[----:B------:R-:W-:Y:S05]  /*0b20*/  @!P1 BRA `(.L_x_10) ;  /* 0x0000000000649947 */ /* 0x000fea0003800000 */
[----:B------:R-:W-:Y:S02]  /*0b30*/  ISETP.GE.U32.AND P0, PT, R8, 0x4, PT ;  /* 0x000000040800780c */ /* 0x000fe40003f06070 */
[----:B--23--:R-:W-:-:S04]  /*0b40*/  LOP3.LUT R21, R9, 0x3, RZ, 0xc0, !PT ;  /* 0x0000000309157812 */ /* 0x00cfc800078ec0ff */
[----:B------:R-:W-:-:S07]  /*0b50*/  ISETP.NE.AND P1, PT, R21, RZ, PT ;  /* 0x000000ff1500720c */ /* 0x000fce0003f25270 */
[----:B------:R-:W-:Y:S06]  /*0b60*/  @!P0 BRA `(.L_x_12) ;  /* 0x00000000002c8947 */ /* 0x000fec0003800000 */
[----:B------:R-:W-:-:S05]  /*0b70*/  IMAD.WIDE.U32 R4, R3, 0x4, R18 ;  /* 0x0000000403047825 */ /* 0x000fca00078e0012 */
[----:B0-----:R-:W2:Y:S01]  /*0b80*/  LD.E R9, desc[UR36][R4.64] ;  /* 0x0000002404097980 */ /* 0x001ea2000c101900 */
[----:B------:R-:W-:-:S05]  /*0b90*/  IMAD.WIDE.U32 R6, R3, 0x4, R24 ;  /* 0x0000000403067825 */ /* 0x000fca00078e0018 */
[----:B--2---:R1:W-:Y:S04]  /*0ba0*/  ST.E desc[UR36][R6.64], R9 ;  /* 0x0000000906007985 */ /* 0x0043e8000c101924 */
[----:B------:R-:W2:Y:S04]  /*0bb0*/  LD.E R11, desc[UR36][R4.64+0x4] ;  /* 0x00000424040b7980 */ /* 0x000ea8000c101900 */
[----:B--2---:R1:W-:Y:S04]  /*0bc0*/  ST.E desc[UR36][R6.64+0x4], R11 ;  /* 0x0000040b06007985 */ /* 0x0043e8000c101924 */
[----:B------:R-:W2:Y:S04]  /*0bd0*/  LD.E R13, desc[UR36][R4.64+0x8] ;  /* 0x00000824040d7980 */ /* 0x000ea8000c101900 */
[----:B--2---:R1:W-:Y:S04]  /*0be0*/  ST.E desc[UR36][R6.64+0x8], R13 ;  /* 0x0000080d06007985 */ /* 0x0043e8000c101924 */
[----:B------:R-:W2:Y:S01]  /*0bf0*/  LD.E R15, desc[UR36][R4.64+0xc] ;  /* 0x00000c24040f7980 */ /* 0x000ea2000c101900 */
[----:B------:R-:W-:-:S03]  /*0c00*/  VIADD R3, R3, 0x4 ;  /* 0x0000000403037836 */ /* 0x000fc60000000000 */
[----:B--2---:R1:W-:Y:S04]  /*0c10*/  ST.E desc[UR36][R6.64+0xc], R15 ;  /* 0x00000c0f06007985 */ /* 0x0043e8000c101924 */
.L_x_12:
[----:B------:R-:W-:Y:S05]  /*0c20*/  @!P1 BRA `(.L_x_10) ;  /* 0x0000000000249947 */ /* 0x000fea0003800000 */
[----:B------:R-:W-:-:S07]  /*0c30*/  IMAD.MOV.U32 R0, RZ, RZ, RZ ;  /* 0x000000ffff007224 */ /* 0x000fce00078e00ff */
.L_x_13:
[----:B----4-:R-:W-:-:S06]  /*0c40*/  IMAD.WIDE.U32 R4, R3, 0x4, R18 ;  /* 0x0000000403047825 */ /* 0x010fcc00078e0012 */
[----:B------:R-:W2:Y:S01]  /*0c50*/  LD.E R5, desc[UR36][R4.64] ;  /* 0x0000002404057980 */ /* 0x000ea2000c101900 */
[C---:B-1----:R-:W-:Y:S01]  /*0c60*/  IMAD.WIDE.U32 R6, R3.reuse, 0x4, R24 ;  /* 0x0000000403067825 */ /* 0x042fe200078e0018 */
[----:B------:R-:W-:-:S03]  /*0c70*/  IADD3 R3, PT, PT, R3, 0x1, RZ ;  /* 0x0000000103037810 */ /* 0x000fc60007ffe0ff */
[----:B------:R-:W-:-:S05]  /*0c80*/  VIADD R0, R0, 0x1 ;  /* 0x0000000100007836 */ /* 0x000fca0000000000 */
[----:B------:R-:W-:Y:S01]  /*0c90*/  ISETP.NE.AND P0, PT, R0, R21, PT ;  /* 0x000000150000720c */ /* 0x000fe20003f05270 */
[----:B--2---:R4:W-:-:S12]  /*0ca0*/  ST.E desc[UR36][R6.64], R5 ;  /* 0x0000000506007985 */ /* 0x0049d8000c101924 */
[----:B------:R-:W-:Y:S05]  /*0cb0*/  @P0 BRA `(.L_x_13) ;  /* 0xfffffffc00e00947 */ /* 0x000fea000383ffff */
.L_x_10:
[----:B------:R-:W-:Y:S05]  /*0cc0*/  BSYNC.RECONVERGENT B0 ;  /* 0x0000000000007941 */ /* 0x000fea0003800200 */
.L_x_7:
[----:B------:R-:W-:Y:S01]  /*0cd0*/  MOV R0, 0x0 ;  /* 0x0000000000007802 */ /* 0x000fe20000000f00 */
[----:B--2---:R-:W-:Y:S02]  /*0ce0*/  IMAD.MOV.U32 R4, RZ, RZ, 0x4 ;  /* 0x00000004ff047424 */ /* 0x004fe400078e00ff */
[----:B----4-:R-:W-:Y:S01]  /*0cf0*/  IMAD.MOV.U32 R5, RZ, RZ, RZ ;  /* 0x000000ffff057224 */ /* 0x010fe200078e00ff */
[----:B-1-3--:R1:W2:Y:S06]  /*0d00*/  LDC.64 R6, c[0x4][R0] ;  /* 0x0100000000067b82 */ /* 0x00a2ac0000000a00 */
[----:B------:R-:W-:-:S07]  /*0d10*/  LEPC R20, `(.L_x_14) ;  /* 0x000000001014794e */ /* 0x000fce0000000000 */
[----:B012---:R-:W-:Y:S05]  /*0d20*/  CALL.ABS.NOINC R6 ;  /* 0x0000000006007343 */ /* 0x007fea0003c00000 */
.L_x_14:
[----:B------:R-:W0:Y:S01]  /*0d30*/  LDCU UR4, c[0x0][0x380] ;  /* 0x00007000ff0477ac */ /* 0x000e220008000800 */
[----:B------:R-:W-:Y:S02]  /*0d40*/  IMAD.MOV.U32 R18, RZ, RZ, R4 ;  /* 0x000000ffff127224 */ /* 0x000fe400078e0004 */
[----:B------:R-:W-:Y:S02]  /*0d50*/  IMAD.MOV.U32 R19, RZ, RZ, R5 ;  /* 0x000000ffff137224 */ /* 0x000fe400078e0005 */
[----:B0-----:R-:W-:-:S05]  /*0d60*/  IMAD.U32 R9, RZ, RZ, UR4 ;  /* 0x00000004ff097e24 */ /* 0x001fca000f8e00ff */
[----:B------:R0:W-:Y:S01]  /*0d70*/  ST.E desc[UR36][R18.64], R9 ;  /* 0x0000000912007985 */ /* 0x0001e2000c101924 */
[----:B------:R-:W-:-:S13]  /*0d80*/  ISETP.GE.AND P0, PT, R9, 0x1, PT ;  /* 0x000000010900780c */ /* 0x000fda0003f06270 */
[----:B0-----:R-:W-:Y:S05]  /*0d90*/  @!P0 BRA `(.L_x_15) ;  /* 0x0000000c00a48947 */ /* 0x001fea0003800000 */
[C---:B------:R-:W-:Y:S01]  /*0da0*/  IADD3 R0, PT, PT, R9.reuse, -0x1, RZ ;  /* 0xffffffff09007810 */ /* 0x040fe20007ffe0ff */
[----:B------:R-:W-:Y:S01]  /*0db0*/  IMAD.MOV.U32 R3, RZ, RZ, R27 ;  /* 0x000000ffff037224 */ /* 0x000fe200078e001b */
[----:B------:R-:W-:Y:S02]  /*0dc0*/  LOP3.LUT R14, R9, 0x3, RZ, 0xc0, !PT ;  /* 0x00000003090e7812 */ /* 0x000fe400078ec0ff */
[----:B------:R-:W-:Y:S01]  /*0dd0*/  ISETP.GE.U32.AND P1, PT, R0, 0x3, PT ;  /* 0x000000030000780c */ /* 0x000fe20003f26070 */
[----:B------:R-:W-:Y:S01]  /*0de0*/  IMAD.MOV.U32 R0, RZ, RZ, 0x1 ;  /* 0x00000001ff007424 */ /* 0x000fe200078e00ff */
[----:B------:R-:W-:-:S11]  /*0df0*/  ISETP.NE.AND P0, PT, R14, RZ, PT ;  /* 0x000000ff0e00720c */ /* 0x000fd60003f05270 */
[----:B------:R-:W-:Y:S05]  /*0e00*/  @!P1 BRA `(.L_x_16) ;  /* 0x0000000800049947 */ /* 0x000fea0003800000 */
[----:B------:R-:W0:Y:S01]  /*0e10*/  LDC R7, c[0x0][0x380] ;  /* 0x0000e000ff077b82 */ /* 0x000e220000000800 */
[----:B------:R-:W-:Y:S01]  /*0e20*/  BSSY.RECONVERGENT B0, `(.L_x_16) ;  /* 0x000007f000007945 */ /* 0x000fe20003800200 */
[----:B------:R-:W-:Y:S01]  /*0e30*/  LOP3.LUT R6, R9, 0x7ffffffc, RZ, 0xc0, !PT ;  /* 0x7ffffffc09067812 */ /* 0x000fe200078ec0ff */
[----:B------:R-:W-:Y:S02]  /*0e40*/  IMAD.MOV.U32 R0, RZ, RZ, 0x1 ;  /* 0x00000001ff007424 */ /* 0x000fe400078e00ff */
[----:B------:R-:W-:-:S07]  /*0e50*/  IMAD.MOV.U32 R3, RZ, RZ, R27 ;  /* 0x000000ffff037224 */ /* 0x000fce00078e001b */
.L_x_17:
[-C--:B------:R-:W-:Y:S01]  /*0e60*/  IABS R20, R0.reuse ;  /* 0x0000000000147213 */ /* 0x080fe20000000000 */
[----:B-1----:R-:W-:Y:S01]  /*0e70*/  VIADD R4, R0, 0x1 ;  /* 0x0000000100047836 */ /* 0x002fe20000000000 */
[----:B------:R-:W-:Y:S02]  /*0e80*/  IABS R12, R3 ;  /* 0x00000003000c7213 */ /* 0x000fe40000000000 */
[----:B------:R-:W1:Y:S01]  /*0e90*/  I2F.RP R5, R20 ;  /* 0x0000001400057306 */ /* 0x000e620000209400 */
[----:B------:R-:W-:Y:S02]  /*0ea0*/  IABS R13, R0 ;  /* 0x00000000000d7213 */ /* 0x000fe40000000000 */
[-C--:B------:R-:W-:Y:S02]  /*0eb0*/  IABS R10, R4.reuse ;  /* 0x00000004000a7213 */ /* 0x080fe40000000000 */
[----:B------:R-:W-:-:S03]  /*0ec0*/  IABS R21, R4 ;  /* 0x0000000400157213 */ /* 0x000fc60000000000 */
[----:B------:R-:W2:Y:S02]  /*0ed0*/  I2F.RP R15, R10 ;  /* 0x0000000a000f7306 */ /* 0x000ea40000209400 */
[----:B------:R-:W-:-:S06]  /*0ee0*/  IMAD.MOV R22, RZ, RZ, -R21 ;  /* 0x000000ffff167224 */ /* 0x000fcc00078e0a15 */
[----:B-1----:R-:W1:Y:S08]  /*0ef0*/  MUFU.RCP R5, R5 ;  /* 0x0000000500057308 */ /* 0x002e700000001000 */
[----:B--2---:R-:W-:Y:S01]  /*0f00*/  MUFU.RCP R15, R15 ;  /* 0x0000000f000f7308 */ /* 0x004fe20000001000 */
[----:B-1----:R-:W-:Y:S02]  /*0f10*/  VIADD R8, R5, 0xffffffe ;  /* 0x0ffffffe05087836 */ /* 0x002fe40000000000 */
[----:B------:R-:W-:-:S05]  /*0f20*/  IMAD.MOV R5, RZ, RZ, -R13 ;  /* 0x000000ffff057224 */ /* 0x000fca00078e0a0d */
[----:B------:R1:W2:Y:S02]  /*0f30*/  F2I.FTZ.U32.TRUNC.NTZ R9, R8 ;  /* 0x0000000800097305 */ /* 0x0002a4000021f000 */
[----:B-1----:R-:W-:Y:S01]  /*0f40*/  IMAD.MOV.U32 R8, RZ, RZ, RZ ;  /* 0x000000ffff087224 */ /* 0x002fe200078e00ff */
[----:B--2---:R-:W-:-:S05]  /*0f50*/  IADD3 R11, PT, PT, RZ, -R9, RZ ;  /* 0x80000009ff0b7210 */ /* 0x004fca0007ffe0ff */
[----:B------:R-:W-:-:S04]  /*0f60*/  IMAD R11, R11, R20, RZ ;  /* 0x000000140b0b7224 */ /* 0x000fc800078e02ff */
[----:B------:R-:W-:-:S04]  /*0f70*/  IMAD.HI.U32 R9, R9, R11, R8 ;  /* 0x0000000b09097227 */ /* 0x000fc800078e0008 */
[----:B------:R-:W-:Y:S01]  /*0f80*/  IMAD.MOV.U32 R8, RZ, RZ, R12 ;  /* 0x000000ffff087224 */ /* 0x000fe200078e000c */
[----:B------:R-:W-:-:S03]  /*0f90*/  IADD3 R12, PT, PT, R15, 0xffffffe, RZ ;  /* 0x0ffffffe0f0c7810 */ /* 0x000fc60007ffe0ff */
[----:B------:R-:W-:Y:S01]  /*0fa0*/  IMAD.HI.U32 R11, R9, R8, RZ ;  /* 0x00000008090b7227 */ /* 0x000fe200078e00ff */
[----:B------:R1:W2:Y:S03]  /*0fb0*/  F2I.FTZ.U32.TRUNC.NTZ R13, R12 ;  /* 0x0000000c000d7305 */ /* 0x0002a6000021f000 */
[----:B------:R-:W-:Y:S02]  /*0fc0*/  IMAD R5, R11, R5, R8 ;  /* 0x000000050b057224 */ /* 0x000fe400078e0208 */
[----:B------:R-:W-:-:S03]  /*0fd0*/  VIADD R8, R0, 0x2 ;  /* 0x0000000200087836 */ /* 0x000fc60000000000 */
[----:B------:R-:W-:Y:S01]  /*0fe0*/  ISETP.GT.U32.AND P2, PT, R20, R5, PT ;  /* 0x000000051400720c */ /* 0x000fe20003f44070 */
[----:B-1----:R-:W-:Y:S01]  /*0ff0*/  HFMA2 R12, -RZ, RZ, 0, 0 ;  /* 0x00000000ff0c7431 */ /* 0x002fe200000001ff */
[----:B------:R-:W-:-:S11]  /*1000*/  IABS R9, R8 ;  /* 0x0000000800097213 */ /* 0x000fd60000000000 */
[----:B------:R-:W-:Y:S02]  /*1010*/  @!P2 IMAD.IADD R5, R5, 0x1, -R20 ;  /* 0x000000010505a824 */ /* 0x000fe400078e0a14 */
[----:B------:R-:W-:Y:S01]  /*1020*/  @!P2 VIADD R11, R11, 0x1 ;  /* 0x000000010b0ba836 */ /* 0x000fe20000000000 */
[----:B------:R-:W-:Y:S02]  /*1030*/  ISETP.NE.AND P2, PT, R0, RZ, PT ;  /* 0x000000ff0000720c */ /* 0x000fe40003f45270 */
[----:B------:R-:W-:Y:S02]  /*1040*/  ISETP.GE.U32.AND P1, PT, R5, R20, PT ;  /* 0x000000140500720c */ /* 0x000fe40003f26070 */
[----:B------:R-:W-:Y:S01]  /*1050*/  LOP3.LUT R5, R3, R0, RZ, 0x3c, !PT ;  /* 0x0000000003057212 */ /* 0x000fe200078e3cff */
[----:B------:R-:W1:Y:S03]  /*1060*/  I2F.RP R20, R9 ;  /* 0x0000000900147306 */ /* 0x000e660000209400 */
[----:B------:R-:W-:Y:S01]  /*1070*/  ISETP.GE.AND P3, PT, R5, RZ, PT ;  /* 0x000000ff0500720c */ /* 0x000fe20003f66270 */
[----:B--2---:R-:W-:-:S04]  /*1080*/  IMAD.MOV R5, RZ, RZ, -R13 ;  /* 0x000000ffff057224 */ /* 0x004fc800078e0a0d */
[----:B------:R-:W-:Y:S02]  /*1090*/  IMAD R5, R5, R10, RZ ;  /* 0x0000000a05057224 */ /* 0x000fe400078e02ff */
[----:B------:R-:W-:Y:S02]  /*10a0*/  @P1 VIADD R11, R11, 0x1 ;  /* 0x000000010b0b1836 */ /* 0x000fe40000000000 */
[----:B------:R-:W-:Y:S01]  /*10b0*/  IMAD.HI.U32 R12, R13, R5, R12 ;  /* 0x000000050d0c7227 */ /* 0x000fe200078e000c */
[----:B-1----:R-:W1:Y:S03]  /*10c0*/  MUFU.RCP R20, R20 ;  /* 0x0000001400147308 */ /* 0x002e660000001000 */
[----:B------:R-:W-:Y:S01]  /*10d0*/  @!P3 IMAD.MOV R11, RZ, RZ, -R11 ;  /* 0x000000ffff0bb224 */ /* 0x000fe200078e0a0b */
[----:B------:R-:W-:-:S04]  /*10e0*/  @!P2 LOP3.LUT R11, RZ, R0, RZ, 0x33, !PT ;  /* 0x00000000ff0ba212 */ /* 0x000fc800078e33ff */
[----:B------:R-:W-:-:S05]  /*10f0*/  IABS R15, R11 ;  /* 0x0000000b000f7213 */ /* 0x000fca0000000000 */
[----:B------:R-:W-:-:S04]  /*1100*/  IMAD.MOV.U32 R13, RZ, RZ, R15 ;  /* 0x000000ffff0d7224 */ /* 0x000fc800078e000f */
[----:B------:R-:W-:-:S04]  /*1110*/  IMAD.HI.U32 R15, R12, R13, RZ ;  /* 0x0000000d0c0f7227 */ /* 0x000fc800078e00ff */
[----:B------:R-:W-:Y:S02]  /*1120*/  IMAD R13, R15, R22, R13 ;  /* 0x000000160f0d7224 */ /* 0x000fe400078e020d */
[----:B-1----:R-:W-:-:S03]  /*1130*/  VIADD R5, R20, 0xffffffe ;  /* 0x0ffffffe14057836 */ /* 0x002fc60000000000 */
[----:B------:R-:W-:-:S03]  /*1140*/  ISETP.GT.U32.AND P2, PT, R10, R13, PT ;  /* 0x0000000d0a00720c */ /* 0x000fc60003f44070 */
[----:B------:R-:W1:Y:S10]  /*1150*/  F2I.FTZ.U32.TRUNC.NTZ R5, R5 ;  /* 0x0000000500057305 */ /* 0x000e74000021f000 */
[----:B------:R-:W-:-:S02]  /*1160*/  @!P2 IMAD.IADD R13, R13, 0x1, -R10 ;  /* 0x000000010d0da824 */ /* 0x000fc400078e0a0a */
[----:B------:R-:W-:Y:S01]  /*1170*/  @!P2 VIADD R15, R15, 0x1 ;  /* 0x000000010f0fa836 */ /* 0x000fe20000000000 */
[----:B------:R-:W-:Y:S02]  /*1180*/  ISETP.NE.AND P2, PT, R4, RZ, PT ;  /* 0x000000ff0400720c */ /* 0x000fe40003f45270 */
[----:B------:R-:W-:Y:S01]  /*1190*/  ISETP.GE.U32.AND P1, PT, R13, R10, PT ;  /* 0x0000000a0d00720c */ /* 0x000fe20003f26070 */
[----:B------:R-:W-:Y:S01]  /*11a0*/  VIADD R13, R0, 0x3 ;  /* 0x00000003000d7836 */ /* 0x000fe20000000000 */
[----:B------:R-:W-:-:S04]  /*11b0*/  LOP3.LUT R10, R11, R4, RZ, 0x3c, !PT ;  /* 0x000000040b0a7212 */ /* 0x000fc800078e3cff */
[----:B------:R-:W-:Y:S01]  /*11c0*/  ISETP.GE.AND P3, PT, R10, RZ, PT ;  /* 0x000000ff0a00720c */ /* 0x000fe20003f66270 */
[----:B-1----:R-:W-:Y:S01]  /*11d0*/  IMAD.MOV R10, RZ, RZ, -R5 ;  /* 0x000000ffff0a7224 */ /* 0x002fe200078e0a05 */
[----:B------:R-:W-:-:S03]  /*11e0*/  IABS R12, R13 ;  /* 0x0000000d000c7213 */ /* 0x000fc60000000000 */
[----:B------:R-:W-:Y:S02]  /*11f0*/  IMAD R21, R10, R9, RZ ;  /* 0x000000090a157224 */ /* 0x000fe400078e02ff */
[----:B------:R-:W-:Y:S01]  /*1200*/  @P1 IADD3 R15, PT, PT, R15, 0x1, RZ ;  /* 0x000000010f0f1810 */ /* 0x000fe20007ffe0ff */
[----:B------:R-:W-:Y:S01]  /*1210*/  IMAD.MOV.U32 R10, RZ, RZ, R12 ;  /* 0x000000ffff0a7224 */ /* 0x000fe200078e000c */
[----:B------:R-:W-:-:S03]  /*1220*/  IABS R12, R8 ;  /* 0x00000008000c7213 */ /* 0x000fc60000000000 */
[----:B------:R-:W1:Y:S01]  /*1230*/  I2F.RP R20, R10 ;  /* 0x0000000a00147306 */ /* 0x000e620000209400 */
[----:B------:R-:W-:Y:S01]  /*1240*/  @!P3 IMAD.MOV R15, RZ, RZ, -R15 ;  /* 0x000000ffff0fb224 */ /* 0x000fe200078e0a0f */
[----:B------:R-:W-:Y:S01]  /*1250*/  @!P2 LOP3.LUT R15, RZ, R4, RZ, 0x33, !PT ;  /* 0x00000004ff0fa212 */ /* 0x000fe200078e33ff */
[----:B------:R-:W-:-:S04]  /*1260*/  IMAD.MOV.U32 R4, RZ, RZ, RZ ;  /* 0x000000ffff047224 */ /* 0x000fc800078e00ff */
[----:B------:R-:W-:Y:S01]  /*1270*/  IMAD.HI.U32 R4, R5, R21, R4 ;  /* 0x0000001505047227 */ /* 0x000fe200078e0004 */
[----:B------:R-:W-:Y:S02]  /*1280*/  IABS R5, R15 ;  /* 0x0000000f00057213 */ /* 0x000fe40000000000 */
[----:B------:R-:W-:-:S03]  /*1290*/  IADD3 R21, PT, PT, RZ, -R12, RZ ;  /* 0x8000000cff157210 */ /* 0x000fc60007ffe0ff */
[----:B------:R-:W-:Y:S01]  /*12a0*/  IMAD.HI.U32 R12, R4, R5, RZ ;  /* 0x00000005040c7227 */ /* 0x000fe200078e00ff */
[----:B-1----:R-:W1:Y:S03]  /*12b0*/  MUFU.RCP R20, R20 ;  /* 0x0000001400147308 */ /* 0x002e660000001000 */
[----:B------:R-:W-:Y:S01]  /*12c0*/  IMAD R4, R12, R21, R5 ;  /* 0x000000150c047224 */ /* 0x000fe200078e0205 */
[----:B------:R-:W-:-:S04]  /*12d0*/  IABS R21, R13 ;  /* 0x0000000d00157213 */ /* 0x000fc80000000000 */
[----:B------:R-:W-:Y:S01]  /*12e0*/  ISETP.GT.U32.AND P2, PT, R9, R4, PT ;  /* 0x000000040900720c */ /* 0x000fe20003f44070 */
[----:B-1----:R-:W-:-:S12]  /*12f0*/  VIADD R5, R20, 0xffffffe ;  /* 0x0ffffffe14057836 */ /* 0x002fd80000000000 */
[----:B------:R-:W-:Y:S02]  /*1300*/  @!P2 IMAD.IADD R4, R4, 0x1, -R9 ;  /* 0x000000010404a824 */ /* 0x000fe400078e0a09 */
[----:B------:R-:W-:Y:S01]  /*1310*/  @!P2 VIADD R12, R12, 0x1 ;  /* 0x000000010c0ca836 */ /* 0x000fe20000000000 */
[----:B------:R-:W1:Y:S01]  /*1320*/  F2I.FTZ.U32.TRUNC.NTZ R5, R5 ;  /* 0x0000000500057305 */ /* 0x000e62000021f000 */
[----:B------:R-:W-:Y:S02]  /*1330*/  ISETP.NE.AND P2, PT, R8, RZ, PT ;  /* 0x000000ff0800720c */ /* 0x000fe40003f45270 */
[----:B------:R-:W-:Y:S02]  /*1340*/  ISETP.GE.U32.AND P1, PT, R4, R9, PT ;  /* 0x000000090400720c */ /* 0x000fe40003f26070 */
[----:B------:R-:W-:-:S04]  /*1350*/  LOP3.LUT R4, R15, R8, RZ, 0x3c, !PT ;  /* 0x000000080f047212 */ /* 0x000fc800078e3cff */
[----:B------:R-:W-:Y:S01]  /*1360*/  ISETP.GE.AND P3, PT, R4, RZ, PT ;  /* 0x000000ff0400720c */ /* 0x000fe20003f66270 */
[----:B------:R-:W-:Y:S02]  /*1370*/  IMAD.MOV.U32 R4, RZ, RZ, RZ ;  /* 0x000000ffff047224 */ /* 0x000fe400078e00ff */
[----:B-1----:R-:W-:-:S04]  /*1380*/  IMAD.MOV R9, RZ, RZ, -R5 ;  /* 0x000000ffff097224 */ /* 0x002fc800078e0a05 */
[----:B------:R-:W-:Y:S02]  /*1390*/  @P1 VIADD R12, R12, 0x1 ;  /* 0x000000010c0c1836 */ /* 0x000fe40000000000 */
[----:B------:R-:W-:-:S04]  /*13a0*/  IMAD R9, R9, R10, RZ ;  /* 0x0000000a09097224 */ /* 0x000fc800078e02ff */
[----:B------:R-:W-:Y:S01]  /*13b0*/  @!P3 IADD3 R12, PT, PT, -R12, RZ, RZ ;  /* 0x000000ff0c0cb210 */ /* 0x000fe20007ffe1ff */
[----:B------:R-:W-:Y:S01]  /*13c0*/  IMAD.HI.U32 R4, R5, R9, R4 ;  /* 0x0000000905047227 */ /* 0x000fe200078e0004 */
[----:B------:R-:W-:-:S03]  /*13d0*/  @!P2 LOP3.LUT R12, RZ, R8, RZ, 0x33, !PT ;  /* 0x00000008ff0ca212 */ /* 0x000fc600078e33ff */
[----:B------:R-:W-:Y:S01]  /*13e0*/  IMAD.MOV R9, RZ, RZ, -R21 ;  /* 0x000000ffff097224 */ /* 0x000fe200078e0a15 */
[----:B------:R-:W-:Y:S01]  /*13f0*/  IABS R20, R12 ;  /* 0x0000000c00147213 */ /* 0x000fe20000000000 */
[----:B------:R-:W-:Y:S01]  /*1400*/  IMAD.MOV R21, RZ, RZ, -R11 ;  /* 0x000000ffff157224 */ /* 0x000fe200078e0a0b */
[----:B------:R-:W-:-:S03]  /*1410*/  IADD3 R22, PT, PT, -R12, RZ, RZ ;  /* 0x000000ff0c167210 */ /* 0x000fc60007ffe1ff */
[----:B------:R-:W-:Y:S02]  /*1420*/  IMAD.MOV.U32 R5, RZ, RZ, R20 ;  /* 0x000000ffff057224 */ /* 0x000fe400078e0014 */
[----:B------:R-:W-:Y:S02]  /*1430*/  IMAD R21, R0, R21, R3 ;  /* 0x0000001500157224 */ /* 0x000fe400078e0203 */
[----:B------:R-:W-:-:S04]  /*1440*/  IMAD.HI.U32 R4, R4, R5, RZ ;  /* 0x0000000504047227 */ /* 0x000fc800078e00ff */
[----:B------:R-:W-:Y:S02]  /*1450*/  IMAD R5, R4, R9, R5 ;  /* 0x0000000904057224 */ /* 0x000fe400078e0205 */
[----:B0-----:R-:W-:-:S03]  /*1460*/  IMAD.MOV.U32 R9, RZ, RZ, R7 ;  /* 0x000000ffff097224 */ /* 0x001fc600078e0007 */
[----:B------:R-:W-:-:S13]  /*1470*/  ISETP.GT.U32.AND P2, PT, R10, R5, PT ;  /* 0x000000050a00720c */ /* 0x000fda0003f44070 */
[----:B------:R-:W-:Y:S02]  /*1480*/  @!P2 IMAD.IADD R5, R5, 0x1, -R10 ;  /* 0x000000010505a824 */ /* 0x000fe400078e0a0a */
[----:B------:R-:W-:Y:S01]  /*1490*/  @!P2 VIADD R4, R4, 0x1 ;  /* 0x000000010404a836 */ /* 0x000fe20000000000 */
[----:B------:R-:W-:Y:S02]  /*14a0*/  ISETP.NE.AND P2, PT, R13, RZ, PT ;  /* 0x000000ff0d00720c */ /* 0x000fe40003f45270 */
[----:B------:R-:W-:Y:S01]  /*14b0*/  ISETP.GE.U32.AND P1, PT, R5, R10, PT ;  /* 0x0000000a0500720c */ /* 0x000fe20003f26070 */
[--C-:B------:R-:W-:Y:S01]  /*14c0*/  IMAD R10, R15, R0, R15.reuse ;  /* 0x000000000f0a7224 */ /* 0x100fe200078e020f */
[----:B------:R-:W-:Y:S01]  /*14d0*/  LOP3.LUT R5, R12, R13, RZ, 0x3c, !PT ;  /* 0x0000000d0c057212 */ /* 0x000fe200078e3cff */
[----:B------:R-:W-:Y:S02]  /*14e0*/  IMAD R15, R8, R22, R15 ;  /* 0x00000016080f7224 */ /* 0x000fe400078e020f */
[----:B------:R-:W-:Y:S01]  /*14f0*/  IMAD.IADD R11, R11, 0x1, -R10 ;  /* 0x000000010b0b7824 */ /* 0x000fe200078e0a0a */
[----:B------:R-:W-:Y:S01]  /*1500*/  ISETP.GE.AND P3, PT, R5, RZ, PT ;  /* 0x000000ff0500720c */ /* 0x000fe20003f66270 */
[----:B------:R-:W-:-:S02]  /*1510*/  IMAD.IADD R5, R9, 0x1, -R0 ;  /* 0x0000000109057824 */ /* 0x000fc400078e0a00 */
[----:B------:R-:W-:-:S04]  /*1520*/  VIADD R0, R0, 0x4 ;  /* 0x0000000400007836 */ /* 0x000fc80000000000 */
[----:B------:R-:W-:Y:S02]  /*1530*/  @P1 IADD3 R4, PT, PT, R4, 0x1, RZ ;  /* 0x0000000104041810 */ /* 0x000fe40007ffe0ff */
[----:B------:R-:W-:-:S03]  /*1540*/  ISETP.NE.AND P1, PT, R13, R6, PT ;  /* 0x000000060d00720c */ /* 0x000fc60003f25270 */
[----:B------:R-:W-:Y:S02]  /*1550*/  IMAD.MOV.U32 R20, RZ, RZ, R4 ;  /* 0x000000ffff147224 */ /* 0x000fe400078e0004 */
[----:B------:R-:W-:-:S04]  /*1560*/  IMAD.WIDE R4, R5, 0x4, R18 ;  /* 0x0000000405047825 */ /* 0x000fc800078e0212 */
[----:B------:R-:W-:Y:S01]  /*1570*/  @!P3 IMAD.MOV R20, RZ, RZ, -R20 ;  /* 0x000000ffff14b224 */ /* 0x000fe200078e0a14 */
[----:B------:R-:W-:Y:S01]  /*1580*/  @!P2 LOP3.LUT R20, RZ, R13, RZ, 0x33, !PT ;  /* 0x0000000dff14a212 */ /* 0x000fe200078e33ff */
[----:B------:R1:W-:Y:S04]  /*1590*/  ST.E desc[UR36][R4.64], R21 ;  /* 0x0000001504007985 */ /* 0x0003e8000c101924 */
[--C-:B------:R-:W-:Y:S01]  /*15a0*/  IMAD.MOV R23, RZ, RZ, -R20.reuse ;  /* 0x000000ffff177224 */ /* 0x100fe200078e0a14 */
[----:B------:R1:W-:Y:S01]  /*15b0*/  ST.E desc[UR36][R4.64+-0x4], R11 ;  /* 0xfffffc0b04007985 */ /* 0x0003e2000c101924 */
[----:B------:R-:W-:Y:S02]  /*15c0*/  IMAD.MOV.U32 R3, RZ, RZ, R20 ;  /* 0x000000ffff037224 */ /* 0x000fe400078e0014 */
[----:B------:R-:W-:Y:S01]  /*15d0*/  IMAD R23, R13, R23, R12 ;  /* 0x000000170d177224 */ /* 0x000fe200078e020c */
[----:B------:R1:W-:Y:S04]  /*15e0*/  ST.E desc[UR36][R4.64+-0x8], R15 ;  /* 0xfffff80f04007985 */ /* 0x0003e8000c101924 */
[----:B------:R1:W-:Y:S01]  /*15f0*/  ST.E desc[UR36][R4.64+-0xc], R23 ;  /* 0xfffff41704007985 */ /* 0x0003e2000c101924 */
[----:B------:R-:W-:Y:S05]  /*1600*/  @P1 BRA `(.L_x_17) ;  /* 0xfffffff800141947 */ /* 0x000fea000383ffff */
[----:B------:R-:W-:Y:S05]  /*1610*/  BSYNC.RECONVERGENT B0 ;  /* 0x0000000000007941 */ /* 0x000fea0003800200 */
.L_x_16:
[----:B------:R-:W-:Y:S04]  /*1620*/  BSSY.RECONVERGENT B0, `(.L_x_15) ;  /* 0x0000060000007945 */ /* 0x000fe80003800200 */
[----:B------:R-:W-:Y:S05]  /*1630*/  @!P0 BRA `(.L_x_18) ;  /* 0x0000000400788947 */ /* 0x000fea0003800000 */
[----:B------:R-:W-:Y:S02]  /*1640*/  ISETP.NE.AND P1, PT, R14, 0x1, PT ;  /* 0x000000010e00780c */ /* 0x000fe40003f25270 */
[----:B-1----:R-:W-:-:S04]  /*1650*/  LOP3.LUT R4, R9, 0x1, RZ, 0xc0, !PT ;  /* 0x0000000109047812 */ /* 0x002fc800078ec0ff */
[----:B------:R-:W-:-:S07]  /*1660*/  ISETP.NE.U32.AND P0, PT, R4, 0x1, PT ;  /* 0x000000010400780c */ /* 0x000fce0003f05070 */
[----:B------:R-:W-:Y:S06]  /*1670*/  @!P1 BRA `(.L_x_19) ;  /* 0x0000000000f89947 */ /* 0x000fec0003800000 */
[-C--:B------:R-:W-:Y:S01]  /*1680*/  IABS R12, R0.reuse ;  /* 0x00000000000c7213 */ /* 0x080fe20000000000 */
[----:B------:R-:W-:Y:S01]  /*1690*/  VIADD R4, R0, 0x1 ;  /* 0x0000000100047836 */ /* 0x000fe20000000000 */
[----:B------:R-:W-:Y:S02]  /*16a0*/  IABS R13, R0 ;  /* 0x00000000000d7213 */ /* 0x000fe40000000000 */
[----:B------:R-:W0:Y:S02]  /*16b0*/  I2F.RP R8, R12 ;  /* 0x0000000c00087306 */ /* 0x000e240000209400 */
[----:B------:R-:W-:-:S06]  /*16c0*/  IABS R5, R4 ;  /* 0x0000000400057213 */ /* 0x000fcc0000000000 */
[----:B------:R-:W1:Y:S08]  /*16d0*/  I2F.RP R10, R5 ;  /* 0x00000005000a7306 */ /* 0x000e700000209400 */
[----:B0-----:R-:W0:Y:S08]  /*16e0*/  MUFU.RCP R8, R8 ;  /* 0x0000000800087308 */ /* 0x001e300000001000 */
[----:B-1----:R-:W-:Y:S01]  /*16f0*/  MUFU.RCP R10, R10 ;  /* 0x0000000a000a7308 */ /* 0x002fe20000001000 */
[----:B0-----:R-:W-:Y:S01]  /*1700*/  VIADD R6, R8, 0xffffffe ;  /* 0x0ffffffe08067836 */ /* 0x001fe20000000000 */
[----:B------:R-:W-:-:S06]  /*1710*/  IABS R8, R3 ;  /* 0x0000000300087213 */ /* 0x000fcc0000000000 */
[----:B------:R0:W1:Y:S02]  /*1720*/  F2I.FTZ.U32.TRUNC.NTZ R7, R6 ;  /* 0x0000000600077305 */ /* 0x000064000021f000 */
[----:B0-----:R-:W-:Y:S01]  /*1730*/  IMAD.MOV.U32 R6, RZ, RZ, RZ ;  /* 0x000000ffff067224 */ /* 0x001fe200078e00ff */
[----:B-1----:R-:W-:-:S05]  /*1740*/  IADD3 R11, PT, PT, RZ, -R7, RZ ;  /* 0x80000007ff0b7210 */ /* 0x002fca0007ffe0ff */
[----:B------:R-:W-:-:S04]  /*1750*/  IMAD R11, R11, R12, RZ ;  /* 0x0000000c0b0b7224 */ /* 0x000fc800078e02ff */
[----:B------:R-:W-:-:S04]  /*1760*/  IMAD.HI.U32 R7, R7, R11, R6 ;  /* 0x0000000b07077227 */ /* 0x000fc800078e0006 */
[----:B------:R-:W-:Y:S02]  /*1770*/  IMAD.MOV R11, RZ, RZ, -R13 ;  /* 0x000000ffff0b7224 */ /* 0x000fe400078e0a0d */
[----:B------:R-:W-:-:S04]  /*1780*/  IMAD.HI.U32 R6, R7, R8, RZ ;  /* 0x0000000807067227 */ /* 0x000fc800078e00ff */
[----:B------:R-:W-:Y:S01]  /*1790*/  IMAD R7, R6, R11, R8 ;  /* 0x0000000b06077224 */ /* 0x000fe200078e0208 */
[----:B------:R-:W-:Y:S01]  /*17a0*/  LOP3.LUT R8, R3, R0, RZ, 0x3c, !PT ;  /* 0x0000000003087212 */ /* 0x000fe200078e3cff */
[----:B------:R-:W-:Y:S01]  /*17b0*/  VIADD R11, R10, 0xffffffe ;  /* 0x0ffffffe0a0b7836 */ /* 0x000fe20000000000 */
[----:B------:R-:W-:Y:S02]  /*17c0*/  IABS R10, R4 ;  /* 0x00000004000a7213 */ /* 0x000fe40000000000 */
[----:B------:R-:W-:Y:S02]  /*17d0*/  ISETP.GT.U32.AND P2, PT, R12, R7, PT ;  /* 0x000000070c00720c */ /* 0x000fe40003f44070 */
[----:B------:R-:W-:Y:S01]  /*17e0*/  ISETP.GE.AND P3, PT, R8, RZ, PT ;  /* 0x000000ff0800720c */ /* 0x000fe20003f66270 */
[----:B------:R-:W-:-:S10]  /*17f0*/  IMAD.MOV R10, RZ, RZ, -R10 ;  /* 0x000000ffff0a7224 */ /* 0x000fd400078e0a0a */
[----:B------:R-:W-:Y:S01]  /*1800*/  @!P2 IMAD.IADD R7, R7, 0x1, -R12 ;  /* 0x000000010707a824 */ /* 0x000fe200078e0a0c */
[----:B------:R-:W-:Y:S02]  /*1810*/  @!P2 IADD3 R6, PT, PT, R6, 0x1, RZ ;  /* 0x000000010606a810 */ /* 0x000fe40007ffe0ff */
[----:B------:R-:W-:Y:S02]  /*1820*/  ISETP.NE.AND P2, PT, R0, RZ, PT ;  /* 0x000000ff0000720c */ /* 0x000fe40003f45270 */
[----:B------:R-:W-:Y:S02]  /*1830*/  ISETP.GE.U32.AND P1, PT, R7, R12, PT ;  /* 0x0000000c0700720c */ /* 0x000fe40003f26070 */
[----:B------:R-:W0:Y:S11]  /*1840*/  F2I.FTZ.U32.TRUNC.NTZ R7, R11 ;  /* 0x0000000b00077305 */ /* 0x000e36000021f000 */
[----:B------:R-:W-:-:S04]  /*1850*/  @P1 VIADD R6, R6, 0x1 ;  /* 0x0000000106061836 */ /* 0x000fc80000000000 */
[----:B------:R-:W-:Y:S02]  /*1860*/  IMAD.MOV.U32 R13, RZ, RZ, R6 ;  /* 0x000000ffff0d7224 */ /* 0x000fe400078e0006 */
[----:B0-----:R-:W-:Y:S02]  /*1870*/  IMAD.MOV R6, RZ, RZ, -R7 ;  /* 0x000000ffff067224 */ /* 0x001fe400078e0a07 */
[----:B------:R-:W-:Y:S01]  /*1880*/  @!P3 IMAD.MOV R13, RZ, RZ, -R13 ;  /* 0x000000ffff0db224 */ /* 0x000fe200078e0a0d */
[----:B------:R-:W-:Y:S01]  /*1890*/  @!P2 LOP3.LUT R13, RZ, R0, RZ, 0x33, !PT ;  /* 0x00000000ff0da212 */ /* 0x000fe200078e33ff */
[----:B------:R-:W-:Y:S01]  /*18a0*/  IMAD R11, R6, R5, RZ ;  /* 0x00000005060b7224 */ /* 0x000fe200078e02ff */
[----:B------:R-:W-:Y:S02]  /*18b0*/  MOV R6, RZ ;  /* 0x000000ff00067202 */ /* 0x000fe40000000f00 */
[----:B------:R-:W-:-:S03]  /*18c0*/  IABS R8, R13 ;  /* 0x0000000d00087213 */ /* 0x000fc60000000000 */
[----:B------:R-:W-:-:S04]  /*18d0*/  IMAD.HI.U32 R6, R7, R11, R6 ;  /* 0x0000000b07067227 */ /* 0x000fc800078e0006 */
[----:B------:R-:W-:Y:S02]  /*18e0*/  IMAD.MOV.U32 R7, RZ, RZ, R8 ;  /* 0x000000ffff077224 */ /* 0x000fe400078e0008 */
[----:B------:R-:W-:Y:S02]  /*18f0*/  IMAD.MOV.U32 R8, RZ, RZ, R10 ;  /* 0x000000ffff087224 */ /* 0x000fe400078e000a */
[----:B------:R-:W-:-:S04]  /*1900*/  IMAD.HI.U32 R6, R6, R7, RZ ;  /* 0x0000000706067227 */ /* 0x000fc800078e00ff */
[----:B------:R-:W-:Y:S02]  /*1910*/  IMAD R8, R6, R8, R7 ;  /* 0x0000000806087224 */ /* 0x000fe400078e0207 */
[----:B------:R-:W-:-:S03]  /*1920*/  IMAD.MOV R7, RZ, RZ, -R13 ;  /* 0x000000ffff077224 */ /* 0x000fc600078e0a0d */
[----:B------:R-:W-:Y:S01]  /*1930*/  ISETP.GT.U32.AND P2, PT, R5, R8, PT ;  /* 0x000000080500720c */ /* 0x000fe20003f44070 */
[----:B------:R-:W-:-:S12]  /*1940*/  IMAD R7, R0, R7, R3 ;  /* 0x0000000700077224 */ /* 0x000fd800078e0203 */
[----:B------:R-:W-:Y:S02]  /*1950*/  @!P2 IMAD.IADD R8, R8, 0x1, -R5 ;  /* 0x000000010808a824 */ /* 0x000fe400078e0a05 */
[----:B------:R-:W-:Y:S01]  /*1960*/  @!P2 VIADD R6, R6, 0x1 ;  /* 0x000000010606a836 */ /* 0x000fe20000000000 */
[----:B------:R-:W-:Y:S02]  /*1970*/  ISETP.NE.AND P2, PT, R4, RZ, PT ;  /* 0x000000ff0400720c */ /* 0x000fe40003f45270 */
[----:B------:R-:W-:Y:S02]  /*1980*/  ISETP.GE.U32.AND P1, PT, R8, R5, PT ;  /* 0x000000050800720c */ /* 0x000fe40003f26070 */
[----:B------:R-:W-:-:S04]  /*1990*/  LOP3.LUT R5, R13, R4, RZ, 0x3c, !PT ;  /* 0x000000040d057212 */ /* 0x000fc800078e3cff */
[----:B------:R-:W-:Y:S01]  /*19a0*/  ISETP.GE.AND P3, PT, R5, RZ, PT ;  /* 0x000000ff0500720c */ /* 0x000fe20003f66270 */
[----:B------:R-:W-:-:S06]  /*19b0*/  IMAD.IADD R5, R9, 0x1, -R0 ;  /* 0x0000000109057824 */ /* 0x000fcc00078e0a00 */
[----:B------:R-:W-:-:S06]  /*19c0*/  @P1 VIADD R6, R6, 0x1 ;  /* 0x0000000106061836 */ /* 0x000fcc0000000000 */
[----:B------:R-:W-:Y:S02]  /*19d0*/  @!P3 IADD3 R6, PT, PT, -R6, RZ, RZ ;  /* 0x000000ff0606b210 */ /* 0x000fe40007ffe1ff */
[----:B------:R-:W-:Y:S01]  /*19e0*/  @!P2 LOP3.LUT R6, RZ, R4, RZ, 0x33, !PT ;  /* 0x00000004ff06a212 */ /* 0x000fe200078e33ff */
[----:B------:R-:W-:-:S04]  /*19f0*/  IMAD.WIDE R4, R5, 0x4, R18 ;  /* 0x0000000405047825 */ /* 0x000fc800078e0212 */
[C-C-:B------:R-:W-:Y:S01]  /*1a00*/  IMAD R8, R0.reuse, R6, R6.reuse ;  /* 0x0000000600087224 */ /* 0x140fe200078e0206 */
[----:B------:R0:W-:Y:S01]  /*1a10*/  ST.E desc[UR36][R4.64], R7 ;  /* 0x0000000704007985 */ /* 0x0001e2000c101924 */
[----:B------:R-:W-:Y:S02]  /*1a20*/  IMAD.MOV.U32 R3, RZ, RZ, R6 ;  /* 0x000000ffff037224 */ /* 0x000fe400078e0006 */
[----:B------:R-:W-:Y:S02]  /*1a30*/  IMAD.IADD R11, R13, 0x1, -R8 ;  /* 0x000000010d0b7824 */ /* 0x000fe400078e0a08 */
[----:B------:R-:W-:-:S03]  /*1a40*/  VIADD R0, R0, 0x2 ;  /* 0x0000000200007836 */ /* 0x000fc60000000000 */
[----:B------:R0:W-:Y:S04]  /*1a50*/  ST.E desc[UR36][R4.64+-0x4], R11 ;  /* 0xfffffc0b04007985 */ /* 0x0001e8000c101924 */
.L_x_19:
[----:B------:R-:W-:Y:S05]  /*1a60*/  @P0 BRA `(.L_x_18) ;  /* 0x00000000006c0947 */ /* 0x000fea0003800000 */
[-C--:B------:R-:W-:Y:S02]  /*1a70*/  IABS R8, R0.reuse ;  /* 0x0000000000087213 */ /* 0x080fe40000000000 */
[----:B------:R-:W-:Y:S02]  /*1a80*/  IABS R10, R0 ;  /* 0x00000000000a7213 */ /* 0x000fe40000000000 */
[----:B------:R-:W1:Y:S01]  /*1a90*/  I2F.RP R6, R8 ;  /* 0x0000000800067306 */ /* 0x000e620000209400 */
[----:B------:R-:W-:Y:S02]  /*1aa0*/  ISETP.GE.AND P2, PT, R3, RZ, PT ;  /* 0x000000ff0300720c */ /* 0x000fe40003f46270 */
[----:B------:R-:W-:-:S05]  /*1ab0*/  IMAD.MOV R10, RZ, RZ, -R10 ;  /* 0x000000ffff0a7224 */ /* 0x000fca00078e0a0a */
[----:B-1----:R-:W0:Y:S02]  /*1ac0*/  MUFU.RCP R6, R6 ;  /* 0x0000000600067308 */ /* 0x002e240000001000 */
[----:B0-----:R-:W-:Y:S02]  /*1ad0*/  IADD3 R4, PT, PT, R6, 0xffffffe, RZ ;  /* 0x0ffffffe06047810 */ /* 0x001fe40007ffe0ff */
[----:B------:R-:W-:-:S04]  /*1ae0*/  IABS R6, R3 ;  /* 0x0000000300067213 */ /* 0x000fc80000000000 */
[----:B------:R0:W1:Y:S02]  /*1af0*/  F2I.FTZ.U32.TRUNC.NTZ R5, R4 ;  /* 0x0000000400057305 */ /* 0x000064000021f000 */
[----:B0-----:R-:W-:Y:S02]  /*1b00*/  IMAD.MOV.U32 R4, RZ, RZ, RZ ;  /* 0x000000ffff047224 */ /* 0x001fe400078e00ff */
[----:B-1----:R-:W-:-:S04]  /*1b10*/  IMAD.MOV R7, RZ, RZ, -R5 ;  /* 0x000000ffff077224 */ /* 0x002fc800078e0a05 */
[----:B------:R-:W-:-:S04]  /*1b20*/  IMAD R7, R7, R8, RZ ;  /* 0x0000000807077224 */ /* 0x000fc800078e02ff */
[----:B------:R-:W-:-:S04]  /*1b30*/  IMAD.HI.U32 R5, R5, R7, R4 ;  /* 0x0000000705057227 */ /* 0x000fc800078e0004 */
[----:B------:R-:W-:Y:S02]  /*1b40*/  IMAD.MOV.U32 R7, RZ, RZ, R10 ;  /* 0x000000ffff077224 */ /* 0x000fe400078e000a */
[----:B------:R-:W-:-:S04]  /*1b50*/  IMAD.HI.U32 R5, R5, R6, RZ ;  /* 0x0000000605057227 */ /* 0x000fc800078e00ff */
[----:B------:R-:W-:-:S05]  /*1b60*/  IMAD R5, R5, R7, R6 ;  /* 0x0000000705057224 */ /* 0x000fca00078e0206 */
[----:B------:R-:W-:-:S13]  /*1b70*/  ISETP.GT.U32.AND P0, PT, R8, R5, PT ;  /* 0x000000050800720c */ /* 0x000fda0003f04070 */
[----:B------:R-:W-:Y:S01]  /*1b80*/  @!P0 IMAD.IADD R5, R5, 0x1, -R8 ;  /* 0x0000000105058824 */ /* 0x000fe200078e0a08 */
[----:B------:R-:W-:-:S04]  /*1b90*/  ISETP.NE.AND P0, PT, R0, RZ, PT ;  /* 0x000000ff0000720c */ /* 0x000fc80003f05270 */
[----:B------:R-:W-:-:S13]  /*1ba0*/  ISETP.GT.U32.AND P1, PT, R8, R5, PT ;  /* 0x000000050800720c */ /* 0x000fda0003f24070 */
[----:B------:R-:W-:-:S05]  /*1bb0*/  @!P1 IADD3 R5, PT, PT, R5, -R8, RZ ;  /* 0x8000000805059210 */ /* 0x000fca0007ffe0ff */
[----:B------:R-:W-:Y:S02]  /*1bc0*/  IMAD.MOV.U32 R3, RZ, RZ, R5 ;  /* 0x000000ffff037224 */ /* 0x000fe400078e0005 */
[----:B------:R-:W-:Y:S02]  /*1bd0*/  IMAD.IADD R5, R9, 0x1, -R0 ;  /* 0x0000000109057824 */ /* 0x000fe400078e0a00 */
[----:B------:R-:W-:Y:S01]  /*1be0*/  @!P2 IMAD.MOV R3, RZ, RZ, -R3 ;  /* 0x000000ffff03a224 */ /* 0x000fe200078e0a03 */
[----:B------:R-:W-:Y:S01]  /*1bf0*/  @!P0 LOP3.LUT R3, RZ, R0, RZ, 0x33, !PT ;  /* 0x00000000ff038212 */ /* 0x000fe200078e33ff */
[----:B------:R-:W-:-:S05]  /*1c00*/  IMAD.WIDE R4, R5, 0x4, R18 ;  /* 0x0000000405047825 */ /* 0x000fca00078e0212 */
[----:B------:R2:W-:Y:S02]  /*1c10*/  ST.E desc[UR36][R4.64], R3 ;  /* 0x0000000304007985 */ /* 0x0005e4000c101924 */
.L_x_18:
[----:B------:R-:W-:Y:S05]  /*1c20*/  BSYNC.RECONVERGENT B0 ;  /* 0x0000000000007941 */ /* 0x000fea0003800200 */
.L_x_15:
[----:B------:R-:W-:Y:S01]  /*1c30*/  MOV R0, 0x0 ;  /* 0x0000000000007802 */ /* 0x000fe20000000f00 */
[----:B012---:R-:W-:Y:S01]  /*1c40*/  IMAD.MOV.U32 R4, RZ, RZ, 0x4 ;  /* 0x00000004ff047424 */ /* 0x007fe200078e00ff */
[----:B------:R-:W-:Y:S01]  /*1c50*/  ISETP.GE.AND P0, PT, R9, 0x1, PT ;  /* 0x000000010900780c */ /* 0x000fe20003f06270 */
[----:B------:R-:W-:Y:S01]  /*1c60*/  IMAD.MOV.U32 R5, RZ, RZ, RZ ;  /* 0x000000ffff057224 */ /* 0x000fe200078e00ff */
[----:B------:R0:W1:Y:S02]  /*1c70*/  LDC.64 R6, c[0x4][R0] ;  /* 0x0100000000067b82 */ /* 0x0000640000000a00 */
[----:B------:R-:W-:-:S09]  /*1c80*/  P2R R22, PR, RZ, 0x1 ;  /* 0x00000001ff167803 */ /* 0x000fd20000000000 */
[----:B------:R-:W-:-:S07]  /*1c90*/  LEPC R20, `(.L_x_20) ;  /* 0x000000001014794e */ /* 0x000fce0000000000 */
[----:B01----:R-:W-:Y:S05]  /*1ca0*/  CALL.ABS.NOINC R6 ;  /* 0x0000000006007343 */ /* 0x003fea0003c00000 */
.L_x_20:
[----:B------:R-:W0:Y:S01]  /*1cb0*/  LDC R3, c[0x0][0x380] ;  /* 0x0000e000ff037b82 */ /* 0x000e220000000800 */
[----:B------:R-:W-:Y:S01]  /*1cc0*/  ISETP.NE.AND P6, PT, R22, RZ, PT ;  /* 0x000000ff1600720c */ /* 0x000fe20003fc5270 */
[----:B------:R-:W-:Y:S01]  /*1cd0*/  IMAD.MOV.U32 R23, RZ, RZ, R5 ;  /* 0x000000ffff177224 */ /* 0x000fe200078e0005 */
[----:B------:R-:W-:Y:S01]  /*1ce0*/  MOV R22, R4 ;  /* 0x0000000400167202 */ /* 0x000fe20000000f00 */
[----:B------:R-:W-:Y:S04]  /*1cf0*/  BSSY.RECONVERGENT B0, `(.L_x_21) ;  /* 0x0000086000007945 */ /* 0x000fe80003800200 */
[----:B0-----:R0:W-:Y:S06]  /*1d00*/  ST.E desc[UR36][R22.64], R3 ;  /* 0x0000000316007985 */ /* 0x0011ec000c101924 */
[----:B------:R-:W-:Y:S05]  /*1d10*/  @!P6 BRA `(.L_x_22) ;  /* 0x00000008000ce947 */ /* 0x000fea0003800000 */
[----:B------:R-:W1:Y:S01]  /*1d20*/  LDCU UR4, c[0x0][0x380] ;  /* 0x00007000ff0477ac */ /* 0x000e620008000800 */
[----:B------:R-:W-:Y:S01]  /*1d30*/  BSSY.RECONVERGENT B1, `(.L_x_23) ;  /* 0x0000020000017945 */ /* 0x000fe20003800200 */
[----:B0-----:R-:W-:Y:S02]  /*1d40*/  IMAD.MOV.U32 R3, RZ, RZ, RZ ;  /* 0x000000ffff037224 */ /* 0x001fe400078e00ff */
[----:B-1----:R-:W-:-:S07]  /*1d50*/  IMAD.U32 R10, RZ, RZ, UR4 ;  /* 0x00000004ff0a7e24 */ /* 0x002fce000f8e00ff */
.L_x_27:
[----:B------:R-:W-:Y:S01]  /*1d60*/  IMAD.WIDE.U32 R4, R3, 0x4, R18 ;  /* 0x0000000403047825 */ /* 0x000fe200078e0012 */
[----:B------:R-:W0:Y:S04]  /*1d70*/  LDC R0, c[0x0][0x380] ;  /* 0x0000e000ff007b82 */ /* 0x000e280000000800 */
[----:B------:R-:W2:Y:S02]  /*1d80*/  LD.E R7, desc[UR36][R4.64] ;  /* 0x0000002404077980 */ /* 0x000ea4000c101900 */
[----:B--2---:R-:W-:-:S06]  /*1d90*/  IMAD.WIDE R6, R7, 0x4, R24 ;  /* 0x0000000407067825 */ /* 0x004fcc00078e0218 */
[----:B------:R-:W2:Y:S01]  /*1da0*/  LD.E R7, desc[UR36][R6.64] ;  /* 0x0000002406077980 */ /* 0x000ea2000c101900 */
[----:B------:R-:W-:-:S05]  /*1db0*/  IMAD.WIDE.U32 R8, R3, 0x4, R22 ;  /* 0x0000000403087825 */ /* 0x000fca00078e0016 */
[----:B--2---:R1:W-:Y:S04]  /*1dc0*/  ST.E desc[UR36][R8.64], R7 ;  /* 0x0000000708007985 */ /* 0x0043e8000c101924 */
[----:B------:R-:W2:Y:S01]  /*1dd0*/  LD.E R11, desc[UR36][R4.64] ;  /* 0x00000024040b7980 */ /* 0x000ea2000c101900 */
[----:B------:R-:W-:Y:S01]  /*1de0*/  VIADD R10, R10, 0xffffffff ;  /* 0xffffffff0a0a7836 */ /* 0x000fe20000000000 */
[----:B------:R-:W-:Y:S01]  /*1df0*/  BSSY.RECONVERGENT B2, `(.L_x_24) ;  /* 0x0000012000027945 */ /* 0x000fe20003800200 */
[----:B------:R-:W-:Y:S01]  /*1e00*/  IMAD.MOV.U32 R21, RZ, RZ, R3 ;  /* 0x000000ffff157224 */ /* 0x000fe200078e0003 */
[----:B------:R-:W-:-:S04]  /*1e10*/  IADD3 R3, PT, PT, R3, 0x1, RZ ;  /* 0x0000000103037810 */ /* 0x000fc80007ffe0ff */
[----:B0-----:R-:W-:Y:S02]  /*1e20*/  ISETP.NE.AND P1, PT, R3, R0, PT ;  /* 0x000000000300720c */ /* 0x001fe40003f25270 */
[----:B--2---:R-:W-:-:S13]  /*1e30*/  ISETP.GT.AND P0, PT, R10, R11, PT ;  /* 0x0000000b0a00720c */ /* 0x004fda0003f04270 */
[----:B-1----:R-:W-:Y:S05]  /*1e40*/  @!P0 BRA `(.L_x_25) ;  /* 0x0000000000308947 */ /* 0x002fea0003800000 */
[----:B------:R-:W-:-:S07]  /*1e50*/  IMAD.MOV.U32 R8, RZ, RZ, RZ ;  /* 0x000000ffff087224 */ /* 0x000fce00078e00ff */
.L_x_26:
[----:B------:R-:W-:-:S04]  /*1e60*/  IMAD.IADD R7, R8, 0x1, R11 ;  /* 0x0000000108077824 */ /* 0x000fc800078e020b */
[----:B------:R-:W-:-:S05]  /*1e70*/  IMAD.WIDE R6, R7, 0x4, R24 ;  /* 0x0000000407067825 */ /* 0x000fca00078e0218 */
[----:B------:R-:W2:Y:S04]  /*1e80*/  LD.E R13, desc[UR36][R6.64] ;  /* 0x00000024060d7980 */ /* 0x000ea8000c101900 */
[----:B------:R-:W3:Y:S04]  /*1e90*/  LD.E R9, desc[UR36][R6.64+0x4] ;  /* 0x0000042406097980 */ /* 0x000ee8000c101900 */
[----:B--2---:R0:W-:Y:S04]  /*1ea0*/  ST.E desc[UR36][R6.64+0x4], R13 ;  /* 0x0000040d06007985 */ /* 0x0041e8000c101924 */
[----:B---3--:R0:W-:Y:S04]  /*1eb0*/  ST.E desc[UR36][R6.64], R9 ;  /* 0x0000000906007985 */ /* 0x0081e8000c101924 */
[----:B------:R-:W2:Y:S01]  /*1ec0*/  LD.E R11, desc[UR36][R4.64] ;  /* 0x00000024040b7980 */ /* 0x000ea2000c101900 */
[----:B------:R-:W-:-:S02]  /*1ed0*/  VIADD R8, R8, 0x1 ;  /* 0x0000000108087836 */ /* 0x000fc40000000000 */
[----:B--2---:R-:W-:-:S05]  /*1ee0*/  IMAD.IADD R15, R10, 0x1, -R11 ;  /* 0x000000010a0f7824 */ /* 0x004fca00078e0a0b */
[----:B------:R-:W-:-:S13]  /*1ef0*/  ISETP.GE.AND P0, PT, R8, R15, PT ;  /* 0x0000000f0800720c */ /* 0x000fda0003f06270 */
[----:B0-----:R-:W-:Y:S05]  /*1f00*/  @!P0 BRA `(.L_x_26) ;  /* 0xfffffffc00d48947 */ /* 0x001fea000383ffff */
.L_x_25:
[----:B------:R-:W-:Y:S05]  /*1f10*/  BSYNC.RECONVERGENT B2 ;  /* 0x0000000000027941 */ /* 0x000fea0003800200 */
.L_x_24:
[----:B------:R-:W-:Y:S05]  /*1f20*/  @P1 BRA `(.L_x_27) ;  /* 0xfffffffc008c1947 */ /* 0x000fea000383ffff */
[----:B------:R-:W-:Y:S05]  /*1f30*/  BSYNC.RECONVERGENT B1 ;  /* 0x0000000000017941 */ /* 0x000fea0003800200 */
.L_x_23:
[----:B------:R-:W-:Y:S01]  /*1f40*/  IMAD.IADD R10, R10, 0x1, R21 ;  /* 0x000000010a0a7824 */ /* 0x000fe200078e0215 */
[----:B------:R-:W-:Y:S01]  /*1f50*/  LOP3.LUT R8, R0, 0xf, RZ, 0xc0, !PT ;  /* 0x0000000f00087812 */ /* 0x000fe200078ec0ff */
[----:B------:R-:W-:Y:S01]  /*1f60*/  BSSY.RECONVERGENT B1, `(.L_x_28) ;  /* 0x000002c000017945 */ /* 0x000fe20003800200 */
[----:B------:R-:W-:Y:S02]  /*1f70*/  HFMA2 R3, -RZ, RZ, 0, 0 ;  /* 0x00000000ff037431 */ /* 0x000fe400000001ff */
[----:B------:R-:W-:Y:S02]  /*1f80*/  ISETP.GE.U32.AND P0, PT, R10, 0xf, PT ;  /* 0x0000000f0a00780c */ /* 0x000fe40003f06070 */
[----:B------:R-:W-:-:S11]  /*1f90*/  ISETP.NE.AND P1, PT, R8, RZ, PT ;  /* 0x000000ff0800720c */ /* 0x000fd60003f25270 */
[----:B------:R-:W-:Y:S05]  /*1fa0*/  @!P0 BRA `(.L_x_29) ;  /* 0x00000000009c8947 */ /* 0x000fea0003800000 */
[----:B------:R-:W-:Y:S01]  /*1fb0*/  LOP3.LUT R3, R0, 0x7ffffff0, RZ, 0xc0, !PT ;  /* 0x7ffffff000037812 */ /* 0x000fe200078ec0ff */
[----:B------:R-:W-:-:S07]  /*1fc0*/  IMAD.MOV.U32 R9, RZ, RZ, RZ ;  /* 0x000000ffff097224 */ /* 0x000fce00078e00ff */
.L_x_30:
[----:B------:R-:W-:-:S05]  /*1fd0*/  IMAD.WIDE.U32 R6, R9, 0x4, R22 ;  /* 0x0000000409067825 */ /* 0x000fca00078e0016 */
[----:B----4-:R-:W2:Y:S01]  /*1fe0*/  LD.E R11, desc[UR36][R6.64] ;  /* 0x00000024060b7980 */ /* 0x010ea2000c101900 */
[----:B------:R-:W-:-:S05]  /*1ff0*/  IMAD.WIDE.U32 R4, R9, 0x4, R16 ;  /* 0x0000000409047825 */ /* 0x000fca00078e0010 */
[----:B--2---:R0:W-:Y:S04]  /*2000*/  ST.E desc[UR36][R4.64], R11 ;  /* 0x0000000b04007985 */ /* 0x0041e8000c101924 */
[----:B------:R-:W2:Y:S04]  /*2010*/  LD.E R13, desc[UR36][R6.64+0x4] ;  /* 0x00000424060d7980 */ /* 0x000ea8000c101900 */
        /* <DEDUP_REMOVED lines=9> */
[----:B0-----:R-:W2:Y:S04]  /*20b0*/  LD.E R11, desc[UR36][R6.64+0x18] ;  /* 0x00001824060b7980 */ /* 0x001ea8000c101900 */
[----:B--2---:R0:W-:Y:S04]  /*20c0*/  ST.E desc[UR36][R4.64+0x18], R11 ;  /* 0x0000180b04007985 */ /* 0x0041e8000c101924 */
[----:B-1----:R-:W2:Y:S04]  /*20d0*/  LD.E R13, desc[UR36][R6.64+0x1c] ;  /* 0x00001c24060d7980 */ /* 0x002ea8000c101900 */
[----:B--2---:R1:W-:Y:S04]  /*20e0*/  ST.E desc[UR36][R4.64+0x1c], R13 ;  /* 0x00001c0d04007985 */ /* 0x0043e8000c101924 */
[----:B------:R-:W2:Y:S04]  /*20f0*/  LD.E R15, desc[UR36][R6.64+0x20] ;  /* 0x00002024060f7980 */ /* 0x000ea8000c101900 */
[----:B--2---:R2:W-:Y:S04]  /*2100*/  ST.E desc[UR36][R4.64+0x20], R15 ;  /* 0x0000200f04007985 */ /* 0x0045e8000c101924 */
[----:B---3--:R-:W3:Y:S04]  /*2110*/  LD.E R21, desc[UR36][R6.64+0x24] ;  /* 0x0000242406157980 */ /* 0x008ee8000c101900 */
[----:B---3--:R3:W-:Y:S04]  /*2120*/  ST.E desc[UR36][R4.64+0x24], R21 ;  /* 0x0000241504007985 */ /* 0x0087e8000c101924 */
[----:B----4-:R-:W4:Y:S04]  /*2130*/  LD.E R29, desc[UR36][R6.64+0x28] ;  /* 0x00002824061d7980 */ /* 0x010f28000c101900 */
[----:B----4-:R4:W-:Y:S04]  /*2140*/  ST.E desc[UR36][R4.64+0x28], R29 ;  /* 0x0000281d04007985 */ /* 0x0109e8000c101924 */
[----:B-----5:R-:W5:Y:S04]  /*2150*/  LD.E R31, desc[UR36][R6.64+0x2c] ;  /* 0x00002c24061f7980 */ /* 0x020f68000c101900 */
[----:B-----5:R4:W-:Y:S04]  /*2160*/  ST.E desc[UR36][R4.64+0x2c], R31 ;  /* 0x00002c1f04007985 */ /* 0x0209e8000c101924 */
[----:B0-----:R-:W5:Y:S04]  /*2170*/  LD.E R11, desc[UR36][R6.64+0x30] ;  /* 0x00003024060b7980 */ /* 0x001f68000c101900 */
[----:B-----5:R4:W-:Y:S04]  /*2180*/  ST.E desc[UR36][R4.64+0x30], R11 ;  /* 0x0000300b04007985 */ /* 0x0209e8000c101924 */
[----:B-1----:R-:W5:Y:S04]  /*2190*/  LD.E R13, desc[UR36][R6.64+0x34] ;  /* 0x00003424060d7980 */ /* 0x002f68000c101900 */
[----:B-----5:R4:W-:Y:S04]  /*21a0*/  ST.E desc[UR36][R4.64+0x34], R13 ;  /* 0x0000340d04007985 */ /* 0x0209e8000c101924 */
[----:B--2---:R-:W2:Y:S04]  /*21b0*/  LD.E R15, desc[UR36][R6.64+0x38] ;  /* 0x00003824060f7980 */ /* 0x004ea8000c101900 */
[----:B--2---:R4:W-:Y:S04]  /*21c0*/  ST.E desc[UR36][R4.64+0x38], R15 ;  /* 0x0000380f04007985 */ /* 0x0049e8000c101924 */
[----:B---3--:R-:W2:Y:S01]  /*21d0*/  LD.E R21, desc[UR36][R6.64+0x3c] ;  /* 0x00003c2406157980 */ /* 0x008ea2000c101900 */
[----:B------:R-:W-:-:S05]  /*21e0*/  VIADD R9, R9, 0x10 ;  /* 0x0000001009097836 */ /* 0x000fca0000000000 */
[----:B------:R-:W-:Y:S01]  /*21f0*/  ISETP.NE.AND P0, PT, R9, R3, PT ;  /* 0x000000030900720c */ /* 0x000fe20003f05270 */
[----:B--2---:R4:W-:-:S12]  /*2200*/  ST.E desc[UR36][R4.64+0x3c], R21 ;  /* 0x00003c1504007985 */ /* 0x0049d8000c101924 */
[----:B------:R-:W-:Y:S05]  /*2210*/  @P0 BRA `(.L_x_30) ;  /* 0xfffffffc006c0947 */ /* 0x000fea000383ffff */
.L_x_29:
[----:B------:R-:W-:Y:S05]  /*2220*/  BSYNC.RECONVERGENT B1 ;  /* 0x0000000000017941 */ /* 0x000fea0003800200 */
.L_x_28:
[----:B------:R-:W-:Y:S05]  /*2230*/  @!P1 BRA `(.L_x_22) ;  /* 0x0000000000c49947 */ /* 0x000fea0003800000 */
[----:B------:R-:W-:Y:S02]  /*2240*/  ISETP.GE.U32.AND P0, PT, R8, 0x8, PT ;  /* 0x000000080800780c */ /* 0x000fe40003f06070 */
[----:B------:R-:W-:-:S04]  /*2250*/  LOP3.LUT R10, R0, 0x7, RZ, 0xc0, !PT ;  /* 0x00000007000a7812 */ /* 0x000fc800078ec0ff */
[----:B------:R-:W-:-:S07]  /*2260*/  ISETP.NE.AND P1, PT, R10, RZ, PT ;  /* 0x000000ff0a00720c */ /* 0x000fce0003f25270 */
[----:B------:R-:W-:Y:S06]  /*2270*/  @!P0 BRA `(.L_x_31) ;  /* 0x00000000004c8947 */ /* 0x000fec0003800000 */
[----:B------:R-:W-:-:S05]  /*2280*/  IMAD.WIDE.U32 R6, R3, 0x4, R22 ;  /* 0x0000000403067825 */ /* 0x000fca00078e0016 */
[----:B------:R-:W2:Y:S01]  /*2290*/  LD.E R9, desc[UR36][R6.64] ;  /* 0x0000002406097980 */ /* 0x000ea2000c101900 */
[----:B----4-:R-:W-:-:S05]  /*22a0*/  IMAD.WIDE.U32 R4, R3, 0x4, R16 ;  /* 0x0000000403047825 */ /* 0x010fca00078e0010 */
[----:B--2---:R0:W-:Y:S04]  /*22b0*/  ST.E desc[UR36][R4.64], R9 ;  /* 0x0000000904007985 */ /* 0x0041e8000c101924 */
[----:B------:R-:W2:Y:S04]  /*22c0*/  LD.E R11, desc[UR36][R6.64+0x4] ;  /* 0x00000424060b7980 */ /* 0x000ea8000c101900 */
[----:B--2---:R1:W-:Y:S04]  /*22d0*/  ST.E desc[UR36][R4.64+0x4], R11 ;  /* 0x0000040b04007985 */ /* 0x0043e8000c101924 */
[----:B------:R-:W2:Y:S04]  /*22e0*/  LD.E R13, desc[UR36][R6.64+0x8] ;  /* 0x00000824060d7980 */ /* 0x000ea8000c101900 */
[----:B--2---:R2:W-:Y:S04]  /*22f0*/  ST.E desc[UR36][R4.64+0x8], R13 ;  /* 0x0000080d04007985 */ /* 0x0045e8000c101924 */
[----:B------:R-:W3:Y:S04]  /*2300*/  LD.E R15, desc[UR36][R6.64+0xc] ;  /* 0x00000c24060f7980 */ /* 0x000ee8000c101900 */
[----:B---3--:R2:W-:Y:S04]  /*2310*/  ST.E desc[UR36][R4.64+0xc], R15 ;  /* 0x00000c0f04007985 */ /* 0x0085e8000c101924 */
[----:B------:R-:W3:Y:S04]  /*2320*/  LD.E R21, desc[UR36][R6.64+0x10] ;  /* 0x0000102406157980 */ /* 0x000ee8000c101900 */
[----:B---3--:R2:W-:Y:S04]  /*2330*/  ST.E desc[UR36][R4.64+0x10], R21 ;  /* 0x0000101504007985 */ /* 0x0085e8000c101924 */
[----:B------:R-:W3:Y:S04]  /*2340*/  LD.E R29, desc[UR36][R6.64+0x14] ;  /* 0x00001424061d7980 */ /* 0x000ee8000c101900 */
[----:B---3--:R2:W-:Y:S04]  /*2350*/  ST.E desc[UR36][R4.64+0x14], R29 ;  /* 0x0000141d04007985 */ /* 0x0085e8000c101924 */
[----:B0-----:R-:W3:Y:S04]  /*2360*/  LD.E R9, desc[UR36][R6.64+0x18] ;  /* 0x0000182406097980 */ /* 0x001ee8000c101900 */
[----:B---3--:R2:W-:Y:S04]  /*2370*/  ST.E desc[UR36][R4.64+0x18], R9 ;  /* 0x0000180904007985 */ /* 0x0085e8000c101924 */
[----:B-1----:R-:W3:Y:S01]  /*2380*/  LD.E R11, desc[UR36][R6.64+0x1c] ;  /* 0x00001c24060b7980 */ /* 0x002ee2000c101900 */
[----:B------:R-:W-:-:S03]  /*2390*/  VIADD R3, R3, 0x8 ;  /* 0x0000000803037836 */ /* 0x000fc60000000000 */
[----:B---3--:R2:W-:Y:S04]  /*23a0*/  ST.E desc[UR36][R4.64+0x1c], R11 ;  /* 0x00001c0b04007985 */ /* 0x0085e8000c101924 */
.L_x_31:
[----:B------:R-:W-:Y:S05]  /*23b0*/  @!P1 BRA `(.L_x_22) ;  /* 0x0000000000649947 */ /* 0x000fea0003800000 */
[----:B------:R-:W-:Y:S02]  /*23c0*/  ISETP.GE.U32.AND P0, PT, R10, 0x4, PT ;  /* 0x000000040a00780c */ /* 0x000fe40003f06070 */
[----:B--2-4-:R-:W-:-:S04]  /*23d0*/  LOP3.LUT R21, R0, 0x3, RZ, 0xc0, !PT ;  /* 0x0000000300157812 */ /* 0x014fc800078ec0ff */
[----:B------:R-:W-:-:S07]  /*23e0*/  ISETP.NE.AND P1, PT, R21, RZ, PT ;  /* 0x000000ff1500720c */ /* 0x000fce0003f25270 */
[----:B------:R-:W-:Y:S06]  /*23f0*/  @!P0 BRA `(.L_x_32) ;  /* 0x00000000002c8947 */ /* 0x000fec0003800000 */
[----:B------:R-:W-:-:S05]  /*2400*/  IMAD.WIDE.U32 R4, R3, 0x4, R22 ;  /* 0x0000000403047825 */ /* 0x000fca00078e0016 */
[----:B------:R-:W2:Y:S01]  /*2410*/  LD.E R9, desc[UR36][R4.64] ;  /* 0x0000002404097980 */ /* 0x000ea2000c101900 */
        /* <DEDUP_REMOVED lines=9> */
.L_x_32:
[----:B------:R-:W-:Y:S05]  /*24b0*/  @!P1 BRA `(.L_x_22) ;  /* 0x0000000000249947 */ /* 0x000fea0003800000 */
[----:B------:R-:W-:-:S07]  /*24c0*/  IMAD.MOV.U32 R0, RZ, RZ, RZ ;  /* 0x000000ffff007224 */ /* 0x000fce00078e00ff */
.L_x_33:
[----:B-1----:R-:W-:-:S06]  /*24d0*/  IMAD.WIDE.U32 R4, R3, 0x4, R22 ;  /* 0x0000000403047825 */ /* 0x002fcc00078e0016 */
[----:B------:R-:W2:Y:S01]  /*24e0*/  LD.E R5, desc[UR36][R4.64] ;  /* 0x0000002404057980 */ /* 0x000ea2000c101900 */
[----:B0-----:R-:W-:Y:S01]  /*24f0*/  IMAD.WIDE.U32 R6, R3, 0x4, R16 ;  /* 0x0000000403067825 */ /* 0x001fe200078e0010 */
[----:B------:R-:W-:-:S03]  /*2500*/  IADD3 R0, PT, PT, R0, 0x1, RZ ;  /* 0x0000000100007810 */ /* 0x000fc60007ffe0ff */
[----:B------:R-:W-:Y:S01]  /*2510*/  VIADD R3, R3, 0x1 ;  /* 0x0000000103037836 */ /* 0x000fe20000000000 */
[----:B------:R-:W-:Y:S01]  /*2520*/  ISETP.NE.AND P0, PT, R0, R21, PT ;  /* 0x000000150000720c */ /* 0x000fe20003f05270 */
[----:B--2---:R1:W-:-:S12]  /*2530*/  ST.E desc[UR36][R6.64], R5 ;  /* 0x0000000506007985 */ /* 0x0043d8000c101924 */
[----:B------:R-:W-:Y:S05]  /*2540*/  @P0 BRA `(.L_x_33) ;  /* 0xfffffffc00e00947 */ /* 0x000fea000383ffff */
.L_x_22:
[----:B------:R-:W-:Y:S05]  /*2550*/  BSYNC.RECONVERGENT B0 ;  /* 0x0000000000007941 */ /* 0x000fea0003800200 */
.L_x_21:
[----:B------:R-:W-:Y:S01]  /*2560*/  MOV R26, 0x8 ;  /* 0x00000008001a7802 */ /* 0x000fe20000000f00 */
[----:B--2-4-:R-:W-:Y:S02]  /*2570*/  IMAD.MOV.U32 R4, RZ, RZ, R24 ;  /* 0x000000ffff047224 */ /* 0x014fe400078e0018 */
[----:B-1----:R-:W-:Y:S01]  /*2580*/  IMAD.MOV.U32 R5, RZ, RZ, R25 ;  /* 0x000000ffff057224 */ /* 0x002fe200078e0019 */
[----:B0-----:R0:W1:Y:S06]  /*2590*/  LDC.64 R6, c[0x4][R26] ;  /* 0x010000001a067b82 */ /* 0x00106c0000000a00 */
[----:B------:R-:W-:-:S07]  /*25a0*/  LEPC R20, `(.L_x_34) ;  /* 0x000000001014794e */ /* 0x000fce0000000000 */
[----:B01----:R-:W-:Y:S05]  /*25b0*/  CALL.ABS.NOINC R6 ;  /* 0x0000000006007343 */ /* 0x003fea0003c00000 */
.L_x_34:
[----:B------:R0:W1:Y:S01]  /*25c0*/  LDC.64 R6, c[0x4][R26] ;  /* 0x010000001a067b82 */ /* 0x0000620000000a00 */
[----:B------:R-:W-:Y:S02]  /*25d0*/  IMAD.MOV.U32 R4, RZ, RZ, R18 ;  /* 0x000000ffff047224 */ /* 0x000fe400078e0012 */
[----:B------:R-:W-:-:S07]  /*25e0*/  IMAD.MOV.U32 R5, RZ, RZ, R19 ;  /* 0x000000ffff057224 */ /* 0x000fce00078e0013 */
[----:B------:R-:W-:-:S07]  /*25f0*/  LEPC R20, `(.L_x_35) ;  /* 0x000000001014794e */ /* 0x000fce0000000000 */
[----:B01----:R-:W-:Y:S05]  /*2600*/  CALL.ABS.NOINC R6 ;  /* 0x0000000006007343 */ /* 0x003fea0003c00000 */
.L_x_35:
[----:B------:R0:W1:Y:S01]  /*2610*/  LDC.64 R6, c[0x4][R26] ;  /* 0x010000001a067b82 */ /* 0x0000620000000a00 */
[----:B------:R-:W-:Y:S01]  /*2620*/  MOV R4, R22 ;  /* 0x0000001600047202 */ /* 0x000fe20000000f00 */
[----:B------:R-:W-:-:S07]  /*2630*/  IMAD.MOV.U32 R5, RZ, RZ, R23 ;  /* 0x000000ffff057224 */ /* 0x000fce00078e0017 */
[----:B------:R-:W-:-:S07]  /*2640*/  LEPC R20, `(.L_x_36) ;  /* 0x000000001014794e */ /* 0x000fce0000000000 */
[----:B01----:R-:W-:Y:S05]  /*2650*/  CALL.ABS.NOINC R6 ;  /* 0x0000000006007343 */ /* 0x003fea0003c00000 */
.L_x_36:
[----:B------:R-:W0:Y:S01]  /*2660*/  LDC R3, c[0x0][0x380] ;  /* 0x0000e000ff037b82 */ /* 0x000e220000000800 */
[----:B------:R-:W-:Y:S01]  /*2670*/  IMAD.MOV.U32 R25, RZ, RZ, RZ ;  /* 0x000000ffff197224 */ /* 0x000fe200078e00ff */
[C---:B0-----:R-:W-:Y:S01]  /*2680*/  ISETP.GE.AND P0, PT, R3.reuse, RZ, PT ;  /* 0x000000ff0300720c */ /* 0x041fe20003f06270 */
[----:B------:R-:W-:-:S12]  /*2690*/  IMAD.WIDE R4, R3, 0x4, R16 ;  /* 0x0000000403047825 */ /* 0x000fd800078e0210 */
[----:B------:R-:W-:Y:S05]  /*26a0*/  @!P0 BRA `(.L_x_37) ;  /* 0x0000000400e08947 */ /* 0x000fea0003800000 */
[C---:B------:R-:W-:Y:S01]  /*26b0*/  ISETP.GE.U32.AND P0, PT, R3.reuse, 0x3, PT ;  /* 0x000000030300780c */ /* 0x040fe20003f06070 */
[----:B------:R-:W-:Y:S02]  /*26c0*/  VIADD R0, R3, 0x1 ;  /* 0x0000000103007836 */ /* 0x000fe40000000000 */
[----:B------:R-:W-:Y:S02]  /*26d0*/  IMAD.MOV.U32 R25, RZ, RZ, RZ ;  /* 0x000000ffff197224 */ /* 0x000fe400078e00ff */
[----:B------:R-:W-:Y:S01]  /*26e0*/  IMAD.MOV.U32 R3, RZ, RZ, RZ ;  /* 0x000000ffff037224 */ /* 0x000fe200078e00ff */
[----:B------:R-:W-:-:S07]  /*26f0*/  LOP3.LUT R6, R0, 0x3, RZ, 0xc0, !PT ;  /* 0x0000000300067812 */ /* 0x000fce00078ec0ff */
[----:B------:R-:W-:Y:S05]  /*2700*/  @!P0 BRA `(.L_x_38) ;  /* 0x00000004003c8947 */ /* 0x000fea0003800000 */
[----:B------:R-:W-:Y:S01]  /*2710*/  HFMA2 R25, -RZ, RZ, 0, 0 ;  /* 0x00000000ff197431 */ /* 0x000fe200000001ff */
[----:B------:R-:W-:Y:S01]  /*2720*/  BSSY.RECONVERGENT B0, `(.L_x_38) ;  /* 0x000004d000007945 */ /* 0x000fe20003800200 */
[----:B------:R-:W-:Y:S01]  /*2730*/  LOP3.LUT R3, R0, 0xfffffffc, RZ, 0xc0, !PT ;  /* 0xfffffffc00037812 */ /* 0x000fe200078ec0ff */
[----:B------:R-:W-:-:S07]  /*2740*/  IMAD.MOV.U32 R7, RZ, RZ, RZ ;  /* 0x000000ffff077224 */ /* 0x000fce00078e00ff */
.L_x_42:
[C---:B------:R-:W-:Y:S01]  /*2750*/  ISETP.NE.AND P0, PT, R7.reuse, RZ, PT ;  /* 0x000000ff0700720c */ /* 0x040fe20003f05270 */
[----:B------:R-:W-:Y:S01]  /*2760*/  BSSY.RECONVERGENT B1, `(.L_x_39) ;  /* 0x000000d000017945 */ /* 0x000fe20003800200 */
[----:B------:R-:W-:-:S11]  /*2770*/  IMAD.WIDE R10, R7, 0x4, R16 ;  /* 0x00000004070a7825 */ /* 0x000fd600078e0210 */
[----:B------:R-:W-:Y:S05]  /*2780*/  @P0 BRA `(.L_x_40) ;  /* 0x0000000000100947 */ /* 0x000fea0003800000 */
[----:B------:R1:W5:Y:S01]  /*2790*/  LD.E R8, desc[UR36][R16.64] ;  /* 0x0000002410087980 */ /* 0x000362000c101900 */
[----:B------:R-:W0:Y:S02]  /*27a0*/  LDCU UR4, c[0x0][0x3b0] ;  /* 0x00007600ff0477ac */ /* 0x000e240008000800 */
[----:B0-----:R-:W-:Y:S01]  /*27b0*/  IMAD.U32 R12, RZ, RZ, UR4 ;  /* 0x00000004ff0c7e24 */ /* 0x001fe2000f8e00ff */
[----:B-1----:R-:W-:Y:S06]  /*27c0*/  BRA `(.L_x_41) ;  /* 0x0000000000187947 */ /* 0x002fec0003800000 */
.L_x_40:
[----:B------:R-:W0:Y:S02]  /*27d0*/  LDCU UR4, c[0x0][0x380] ;  /* 0x00007000ff0477ac */ /* 0x000e240008000800 */
[----:B0-----:R-:W-:-:S13]  /*27e0*/  ISETP.NE.AND P0, PT, R7, UR4, PT ;  /* 0x0000000407007c0c */ /* 0x001fda000bf05270 */
[----:B------:R0:W5:Y:S01]  /*27f0*/  @!P0 LD.E R12, desc[UR36][R4.64+-0x4] ;  /* 0xfffffc24040c8980 */ /* 0x000162000c101900 */
[----:B------:R-:W1:Y:S03]  /*2800*/  @!P0 LDC R8, c[0x0][0x3b0] ;  /* 0x0000ec00ff088b82 */ /* 0x000e660000000800 */
[----:B------:R0:W5:Y:S04]  /*2810*/  @P0 LD.E R8, desc[UR36][R10.64] ;  /* 0x000000240a080980 */ /* 0x000168000c101900 */
[----:B-1----:R0:W5:Y:S02]  /*2820*/  @P0 LD.E R12, desc[UR36][R10.64+-0x4] ;  /* 0xfffffc240a0c0980 */ /* 0x002164000c101900 */
.L_x_41:
[----:B------:R-:W-:Y:S05]  /*2830*/  BSYNC.RECONVERGENT B1 ;  /* 0x0000000000017941 */ /* 0x000fea0003800200 */
.L_x_39:
[----:B------:R-:W1:Y:S01]  /*2840*/  LDCU UR4, c[0x0][0x380] ;  /* 0x00007000ff0477ac */ /* 0x000e620008000800 */
[----:B------:R-:W-:-:S05]  /*2850*/  VIADD R9, R7, 0x1 ;  /* 0x0000000107097836 */ /* 0x000fca0000000000 */
[----:B-1----:R-:W-:Y:S01]  /*2860*/  ISETP.NE.AND P0, PT, R9, UR4, PT ;  /* 0x0000000409007c0c */ /* 0x002fe2000bf05270 */
[----:B------:R-:W-:-:S05]  /*2870*/  VIADD R9, R7, 0x2 ;  /* 0x0000000207097836 */ /* 0x000fca0000000000 */
[----:B------:R-:W-:Y:S01]  /*2880*/  ISETP.NE.AND P1, PT, R9, UR4, PT ;  /* 0x0000000409007c0c */ /* 0x000fe2000bf25270 */
[----:B------:R-:W-:-:S05]  /*2890*/  VIADD R9, R7, 0x3 ;  /* 0x0000000307097836 */ /* 0x000fca0000000000 */
[----:B------:R-:W-:Y:S01]  /*28a0*/  ISETP.NE.AND P2, PT, R9, UR4, PT ;  /* 0x0000000409007c0c */ /* 0x000fe2000bf45270 */
[----:B------:R-:W2:Y:S01]  /*28b0*/  @P0 LD.E R14, desc[UR36][R10.64] ;  /* 0x000000240a0e0980 */ /* 0x000ea2000c101900 */
[----:B------:R-:W1:Y:S03]  /*28c0*/  LDCU.64 UR4, c[0x0][0x3a0] ;  /* 0x00007400ff0477ac */ /* 0x000e660008000a00 */
[----:B------:R-:W3:Y:S04]  /*28d0*/  @P0 LD.E R18, desc[UR36][R10.64+0x4] ;  /* 0x000004240a120980 */ /* 0x000ee8000c101900 */
[----:B------:R-:W4:Y:S04]  /*28e0*/  @P1 LD.E R20, desc[UR36][R10.64+0x4] ;  /* 0x000004240a141980 */ /* 0x000f28000c101900 */
[----:B------:R-:W4:Y:S04]  /*28f0*/  @P2 LD.E R21, desc[UR36][R10.64+0x8] ;  /* 0x000008240a152980 */ /* 0x000f28000c101900 */
[----:B------:R-:W4:Y:S04]  /*2900*/  @P1 LD.E R9, desc[UR36][R10.64+0x8] ;  /* 0x000008240a091980 */ /* 0x000f28000c101900 */
[----:B------:R0:W4:Y:S04]  /*2910*/  @P2 LD.E R13, desc[UR36][R10.64+0xc] ;  /* 0x00000c240a0d2980 */ /* 0x000128000c101900 */
[----:B------:R-:W2:Y:S04]  /*2920*/  @!P0 LD.E R14, desc[UR36][R4.64+-0x4] ;  /* 0xfffffc24040e8980 */ /* 0x000ea8000c101900 */
[----:B------:R-:W4:Y:S04]  /*2930*/  @!P1 LD.E R20, desc[UR36][R4.64+-0x4] ;  /* 0xfffffc2404149980 */ /* 0x000f28000c101900 */
[----:B------:R-:W4:Y:S01]  /*2940*/  @!P2 LD.E R21, desc[UR36][R4.64+-0x4] ;  /* 0xfffffc240415a980 */ /* 0x000f22000c101900 */
[----:B------:R-:W3:Y:S01]  /*2950*/  @!P0 LDC R18, c[0x0][0x3b0] ;  /* 0x0000ec00ff128b82 */ /* 0x000ee20000000800 */
[----:B-----5:R-:W-:-:S07]  /*2960*/  IADD3 R15, PT, PT, R12, -0x1, RZ ;  /* 0xffffffff0c0f7810 */ /* 0x020fce0007ffe0ff */
[----:B------:R-:W1:Y:S01]  /*2970*/  @!P1 LDC R9, c[0x0][0x3b0] ;  /* 0x0000ec00ff099b82 */ /* 0x000e620000000800 */
[----:B------:R-:W-:-:S07]  /*2980*/  IMAD R15, R0, R15, RZ ;  /* 0x0000000f000f7224 */ /* 0x000fce00078e02ff */
[----:B------:R-:W1:Y:S01]  /*2990*/  @!P2 LDC R13, c[0x0][0x3b0] ;  /* 0x0000ec00ff0dab82 */ /* 0x000e620000000800 */
[----:B0-----:R-:W-:Y:S01]  /*29a0*/  SHF.R.S32.HI R10, RZ, 0x1f, R8 ;  /* 0x0000001fff0a7819 */ /* 0x001fe20000011408 */
[----:B--2---:R-:W-:Y:S01]  /*29b0*/  VIADD R19, R14, 0xffffffff ;  /* 0xffffffff0e137836 */ /* 0x004fe20000000000 */
[----:B------:R-:W-:-:S03]  /*29c0*/  IADD3 R14, P0, PT, R15, R8, RZ ;  /* 0x000000080f0e7210 */ /* 0x000fc60007f1e0ff */
[----:B------:R-:W-:Y:S01]  /*29d0*/  IMAD R19, R0, R19, RZ ;  /* 0x0000001300137224 */ /* 0x000fe200078e02ff */
[----:B---3--:R-:W-:Y:S01]  /*29e0*/  SHF.R.S32.HI R8, RZ, 0x1f, R18 ;  /* 0x0000001fff087819 */ /* 0x008fe20000011412 */
[----:B----4-:R-:W-:Y:S01]  /*29f0*/  VIADD R11, R20, 0xffffffff ;  /* 0xffffffff140b7836 */ /* 0x010fe20000000000 */
[----:B------:R-:W-:Y:S02]  /*2a00*/  LEA.HI.X.SX32 R29, R15, R10, 0x1, P0 ;  /* 0x0000000a0f1d7211 */ /* 0x000fe400000f0eff */
[----:B------:R-:W-:Y:S01]  /*2a10*/  IADD3 R18, P1, PT, R19, R18, RZ ;  /* 0x0000001213127210 */ /* 0x000fe20007f3e0ff */
[----:B------:R-:W-:Y:S01]  /*2a20*/  IMAD R12, R0, R11, RZ ;  /* 0x0000000b000c7224 */ /* 0x000fe200078e02ff */
[C---:B-1----:R-:W-:Y:S01]  /*2a30*/  LEA R10, P0, R14.reuse, UR4, 0x2 ;  /* 0x000000040e0a7c11 */ /* 0x042fe2000f8010ff */
[----:B------:R-:W-:Y:S01]  /*2a40*/  VIADD R21, R21, 0xffffffff ;  /* 0xffffffff15157836 */ /* 0x000fe20000000000 */
[----:B------:R-:W-:Y:S02]  /*2a50*/  LEA.HI.X.SX32 R23, R19, R8, 0x1, P1 ;  /* 0x0000000813177211 */ /* 0x000fe400008f0eff */
[----:B------:R-:W-:Y:S01]  /*2a60*/  LEA.HI.X R11, R14, UR5, R29, 0x2, P0 ;  /* 0x000000050e0b7c11 */ /* 0x000fe200080f141d */
[----:B------:R-:W-:Y:S01]  /*2a70*/  IMAD R14, R0, R21, RZ ;  /* 0x00000015000e7224 */ /* 0x000fe200078e02ff */
[----:B------:R-:W-:-:S02]  /*2a80*/  SHF.R.S32.HI R15, RZ, 0x1f, R9 ;  /* 0x0000001fff0f7819 */ /* 0x000fc40000011409 */
[----:B------:R-:W-:Y:S01]  /*2a90*/  LEA R8, P1, R18, UR4, 0x2 ;  /* 0x0000000412087c11 */ /* 0x000fe2000f8210ff */
[----:B------:R-:W2:Y:S01]  /*2aa0*/  LDG.E R10, desc[UR36][R10.64+-0x4] ;  /* 0xfffffc240a0a7981 */ /* 0x000ea2000c1e1900 */
[----:B------:R-:W-:Y:S02]  /*2ab0*/  IADD3 R19, P2, PT, R12, R9, RZ ;  /* 0x000000090c137210 */ /* 0x000fe40007f5e0ff */
[----:B------:R-:W-:Y:S02]  /*2ac0*/  LEA.HI.X R9, R18, UR5, R23, 0x2, P1 ;  /* 0x0000000512097c11 */ /* 0x000fe400088f1417 */
[----:B------:R-:W-:Y:S02]  /*2ad0*/  LEA.HI.X.SX32 R20, R12, R15, 0x1, P2 ;  /* 0x0000000f0c147211 */ /* 0x000fe400010f0eff */
[----:B------:R-:W-:Y:S01]  /*2ae0*/  SHF.R.S32.HI R15, RZ, 0x1f, R13 ;  /* 0x0000001fff0f7819 */ /* 0x000fe2000001140d */
[----:B------:R-:W3:Y:S01]  /*2af0*/  LDG.E R8, desc[UR36][R8.64+-0x4] ;  /* 0xfffffc2408087981 */ /* 0x000ee2000c1e1900 */
[----:B------:R-:W-:-:S02]  /*2b00*/  LEA R12, P0, R19, UR4, 0x2 ;  /* 0x00000004130c7c11 */ /* 0x000fc4000f8010ff */
[C---:B------:R-:W-:Y:S02]  /*2b10*/  IADD3 R18, P1, PT, R14.reuse, R13, RZ ;  /* 0x0000000d0e127210 */ /* 0x040fe40007f3e0ff */
[----:B------:R-:W-:Y:S02]  /*2b20*/  LEA.HI.X R13, R19, UR5, R20, 0x2, P0 ;  /* 0x00000005130d7c11 */ /* 0x000fe400080f1414 */
[----:B------:R-:W-:Y:S02]  /*2b30*/  LEA.HI.X.SX32 R15, R14, R15, 0x1, P1 ;  /* 0x0000000f0e0f7211 */ /* 0x000fe400008f0eff */
[C---:B------:R-:W-:Y:S01]  /*2b40*/  LEA R14, P0, R18.reuse, UR4, 0x2 ;  /* 0x00000004120e7c11 */ /* 0x040fe2000f8010ff */
[----:B------:R-:W4:Y:S03]  /*2b50*/  LDG.E R12, desc[UR36][R12.64+-0x4] ;  /* 0xfffffc240c0c7981 */ /* 0x000f26000c1e1900 */
[----:B------:R-:W-:-:S05]  /*2b60*/  LEA.HI.X R15, R18, UR5, R15, 0x2, P0 ;  /* 0x00000005120f7c11 */ /* 0x000fca00080f140f */
[----:B------:R-:W4:Y:S01]  /*2b70*/  LDG.E R14, desc[UR36][R14.64+-0x4] ;  /* 0xfffffc240e0e7981 */ /* 0x000f22000c1e1900 */
[----:B------:R-:W-:-:S05]  /*2b80*/  VIADD R7, R7, 0x4 ;  /* 0x0000000407077836 */ /* 0x000fca0000000000 */
[----:B------:R-:W-:Y:S01]  /*2b90*/  ISETP.NE.AND P0, PT, R7, R3, PT ;  /* 0x000000030700720c */ /* 0x000fe20003f05270 */
[----:B--2---:R-:W-:-:S04]  /*2ba0*/  FADD R25, R10, R25 ;  /* 0x000000190a197221 */ /* 0x004fc80000000000 */
[----:B---3--:R-:W-:-:S04]  /*2bb0*/  FADD R25, R25, R8 ;  /* 0x0000000819197221 */ /* 0x008fc80000000000 */
[----:B----4-:R-:W-:-:S04]  /*2bc0*/  FADD R25, R25, R12 ;  /* 0x0000000c19197221 */ /* 0x010fc80000000000 */
[----:B------:R-:W-:Y:S01]  /*2bd0*/  FADD R25, R25, R14 ;  /* 0x0000000e19197221 */ /* 0x000fe20000000000 */
[----:B------:R-:W-:Y:S06]  /*2be0*/  @P0 BRA `(.L_x_42) ;  /* 0xfffffff800d80947 */ /* 0x000fec000383ffff */
[----:B------:R-:W-:Y:S05]  /*2bf0*/  BSYNC.RECONVERGENT B0 ;  /* 0x0000000000007941 */ /* 0x000fea0003800200 */
.L_x_38:
[----:B------:R-:W-:Y:S01]  /*2c00*/  ISETP.NE.AND P0, PT, R6, RZ, PT ;  /* 0x000000ff0600720c */ /* 0x000fe20003f05270 */
[----:B------:R-:W-:-:S12]  /*2c10*/  BSSY.RECONVERGENT B0, `(.L_x_37) ;  /* 0x0000021000007945 */ /* 0x000fd80003800200 */
[----:B------:R-:W-:Y:S05]  /*2c20*/  @!P0 BRA `(.L_x_43) ;  /* 0x00000000007c8947 */ /* 0x000fea0003800000 */
[----:B------:R-:W-:-:S07]  /*2c30*/  IMAD.MOV.U32 R7, RZ, RZ, RZ ;  /* 0x000000ffff077224 */ /* 0x000fce00078e00ff */
.L_x_47:
[----:B------:R-:W-:Y:S01]  /*2c40*/  ISETP.NE.AND P0, PT, R3, RZ, PT ;  /* 0x000000ff0300720c */ /* 0x000fe20003f05270 */
[----:B------:R-:W-:-:S12]  /*2c50*/  BSSY.RECONVERGENT B1, `(.L_x_44) ;  /* 0x000000e000017945 */ /* 0x000fd80003800200 */
[----:B------:R-:W-:Y:S05]  /*2c60*/  @!P0 BRA `(.L_x_45) ;  /* 0x0000000000248947 */ /* 0x000fea0003800000 */
[----:B------:R-:W0:Y:S02]  /*2c70*/  LDCU UR4, c[0x0][0x380] ;  /* 0x00007000ff0477ac */ /* 0x000e240008000800 */
[----:B0-----:R-:W-:-:S13]  /*2c80*/  ISETP.NE.AND P0, PT, R3, UR4, PT ;  /* 0x0000000403007c0c */ /* 0x001fda000bf05270 */
[----:B------:R-:W-:-:S05]  /*2c90*/  @P0 IMAD.WIDE R8, R3, 0x4, R16 ;  /* 0x0000000403080825 */ /* 0x000fca00078e0210 */
[----:B------:R0:W5:Y:S01]  /*2ca0*/  @P0 LD.E R12, desc[UR36][R8.64+-0x4] ;  /* 0xfffffc24080c0980 */ /* 0x000162000c101900 */
[----:B------:R-:W-:-:S05]  /*2cb0*/  @P0 IMAD.WIDE.U32 R10, R3, 0x4, R16 ;  /* 0x00000004030a0825 */ /* 0x000fca00078e0010 */
[----:B------:R0:W5:Y:S04]  /*2cc0*/  @P0 LD.E R13, desc[UR36][R10.64] ;  /* 0x000000240a0d0980 */ /* 0x000168000c101900 */
[----:B------:R0:W5:Y:S01]  /*2cd0*/  @!P0 LD.E R12, desc[UR36][R4.64+-0x4] ;  /* 0xfffffc24040c8980 */ /* 0x000162000c101900 */
[----:B------:R-:W1:Y:S01]  /*2ce0*/  @!P0 LDC R13, c[0x0][0x3b0] ;  /* 0x0000ec00ff0d8b82 */ /* 0x000e620000000800 */
[----:B------:R-:W-:Y:S05]  /*2cf0*/  BRA `(.L_x_46) ;  /* 0x00000000000c7947 */ /* 0x000fea0003800000 */
.L_x_45:
[----:B------:R0:W5:Y:S01]  /*2d00*/  LD.E R13, desc[UR36][R16.64] ;  /* 0x00000024100d7980 */ /* 0x000162000c101900 */
[----:B------:R-:W1:Y:S02]  /*2d10*/  LDCU UR4, c[0x0][0x3b0] ;  /* 0x00007600ff0477ac */ /* 0x000e640008000800 */
[----:B01----:R-:W-:-:S07]  /*2d20*/  MOV R12, UR4 ;  /* 0x00000004000c7c02 */ /* 0x003fce0008000f00 */
.L_x_46:
[----:B------:R-:W-:Y:S05]  /*2d30*/  BSYNC.RECONVERGENT B1 ;  /* 0x0000000000017941 */ /* 0x000fea0003800200 */
.L_x_44:
[----:B------:R-:W2:Y:S01]  /*2d40*/  LDCU.64 UR4, c[0x0][0x3a0] ;  /* 0x00007400ff0477ac */ /* 0x000ea20008000a00 */
[----:B0----5:R-:W-:-:S04]  /*2d50*/  VIADD R9, R12, 0xffffffff ;  /* 0xffffffff0c097836 */ /* 0x021fc80000000000 */
[----:B------:R-:W-:Y:S01]  /*2d60*/  IMAD R8, R0, R9, RZ ;  /* 0x0000000900087224 */ /* 0x000fe200078e02ff */
[----:B-1----:R-:W-:-:S04]  /*2d70*/  SHF.R.S32.HI R9, RZ, 0x1f, R13 ;  /* 0x0000001fff097819 */ /* 0x002fc8000001140d */
[----:B------:R-:W-:-:S04]  /*2d80*/  IADD3 R13, P0, PT, R8, R13, RZ ;  /* 0x0000000d080d7210 */ /* 0x000fc80007f1e0ff */
[----:B------:R-:W-:Y:S02]  /*2d90*/  LEA.HI.X.SX32 R10, R8, R9, 0x1, P0 ;  /* 0x00000009080a7211 */ /* 0x000fe400000f0eff */
[----:B--2---:R-:W-:-:S04]  /*2da0*/  LEA R8, P0, R13, UR4, 0x2 ;  /* 0x000000040d087c11 */ /* 0x004fc8000f8010ff */
[----:B------:R-:W-:-:S05]  /*2db0*/  LEA.HI.X R9, R13, UR5, R10, 0x2, P0 ;  /* 0x000000050d097c11 */ /* 0x000fca00080f140a */
[----:B------:R-:W2:Y:S01]  /*2dc0*/  LDG.E R8, desc[UR36][R8.64+-0x4] ;  /* 0xfffffc2408087981 */ /* 0x000ea2000c1e1900 */
[----:B------:R-:W-:Y:S02]  /*2dd0*/  VIADD R7, R7, 0x1 ;  /* 0x0000000107077836 */ /* 0x000fe40000000000 */
[----:B------:R-:W-:-:S03]  /*2de0*/  VIADD R3, R3, 0x1 ;  /* 0x0000000103037836 */ /* 0x000fc60000000000 */
[----:B------:R-:W-:Y:S01]  /*2df0*/  ISETP.NE.AND P0, PT, R7, R6, PT ;  /* 0x000000060700720c */ /* 0x000fe20003f05270 */
[----:B--2---:R-:W-:-:S12]  /*2e00*/  FADD R25, R8, R25 ;  /* 0x0000001908197221 */ /* 0x004fd80000000000 */
[----:B------:R-:W-:Y:S05]  /*2e10*/  @P0 BRA `(.L_x_47) ;  /* 0xfffffffc00880947 */ /* 0x000fea000383ffff */
.L_x_43:
[----:B------:R-:W-:Y:S05]  /*2e20*/  BSYNC.RECONVERGENT B0 ;  /* 0x0000000000007941 */ /* 0x000fea0003800200 */
.L_x_37:
[----:B------:R-:W0:Y:S02]  /*2e30*/  LDC R18, c[0x0][0x380] ;  /* 0x0000e000ff127b82 */ /* 0x000e240000000800 */
[----:B0-----:R-:W-:-:S13]  /*2e40*/  ISETP.GE.AND P0, PT, R18, 0x1, PT ;  /* 0x000000011200780c */ /* 0x001fda0003f06270 */
[----:B------:R-:W-:Y:S05]  /*2e50*/  @!P0 BRA `(.L_x_48) ;  /* 0x0000000400ac8947 */ /* 0x000fea0003800000 */
[C---:B------:R-:W-:Y:S01]  /*2e60*/  VIADD R0, R18.reuse, 0xffffffff ;  /* 0xffffffff12007836 */ /* 0x040fe20000000000 */
[----:B------:R-:W-:Y:S01]  /*2e70*/  LOP3.LUT R10, R18, 0xf, RZ, 0xc0, !PT ;  /* 0x0000000f120a7812 */ /* 0x000fe200078ec0ff */
[----:B------:R-:W-:-:S03]  /*2e80*/  IMAD.MOV.U32 R3, RZ, RZ, RZ ;  /* 0x000000ffff037224 */ /* 0x000fc600078e00ff */
[----:B------:R-:W-:Y:S02]  /*2e90*/  ISETP.GE.U32.AND P0, PT, R0, 0xf, PT ;  /* 0x0000000f0000780c */ /* 0x000fe40003f06070 */
[----:B------:R-:W-:-:S11]  /*2ea0*/  ISETP.NE.AND P1, PT, R10, RZ, PT ;  /* 0x000000ff0a00720c */ /* 0x000fd60003f25270 */
[----:B------:R-:W-:Y:S05]  /*2eb0*/  @!P0 BRA `(.L_x_49) ;  /* 0x0000000000ac8947 */ /* 0x000fea0003800000 */
[----:B------:R-:W0:Y:S01]  /*2ec0*/  LDC.64 R4, c[0x0][0x390] ;  /* 0x0000e400ff047b82 */ /* 0x000e220000000a00 */
[----:B------:R-:W-:Y:S01]  /*2ed0*/  HFMA2 R0, -RZ, RZ, 0, 0 ;  /* 0x00000000ff007431 */ /* 0x000fe200000001ff */
[----:B------:R-:W-:Y:S01]  /*2ee0*/  BSSY.RECONVERGENT B0, `(.L_x_49) ;  /* 0x0000028000007945 */ /* 0x000fe20003800200 */
[----:B------:R-:W-:-:S07]  /*2ef0*/  LOP3.LUT R3, R18, 0x7ffffff0, RZ, 0xc0, !PT ;  /* 0x7ffffff012037812 */ /* 0x000fce00078ec0ff */
.L_x_50:
[----:B------:R-:W-:-:S05]  /*2f00*/  IMAD.WIDE.U32 R6, R0, 0x4, R16 ;  /* 0x0000000400067825 */ /* 0x000fca00078e0010 */
[----:B----4-:R-:W2:Y:S01]  /*2f10*/  LD.E R11, desc[UR36][R6.64] ;  /* 0x00000024060b7980 */ /* 0x010ea2000c101900 */
[----:B------:R-:W-:-:S04]  /*2f20*/  IMAD R9, R27, R18, R0 ;  /* 0x000000121b097224 */ /* 0x000fc800078e0200 */
[----:B0-----:R-:W-:-:S05]  /*2f30*/  IMAD.WIDE R8, R9, 0x4, R4 ;  /* 0x0000000409087825 */ /* 0x001fca00078e0204 */
[----:B--2---:R0:W-:Y:S04]  /*2f40*/  STG.E desc[UR36][R8.64], R11 ;  /* 0x0000000b08007986 */ /* 0x0041e8000c101924 */
[----:B------:R-:W2:Y:S04]  /*2f50*/  LD.E R13, desc[UR36][R6.64+0x4] ;  /* 0x00000424060d7980 */ /* 0x000ea8000c101900 */
[----:B--2---:R1:W-:Y:S04]  /*2f60*/  STG.E desc[UR36][R8.64+0x4], R13 ;  /* 0x0000040d08007986 */ /* 0x0043e8000c101924 */
[----:B------:R-:W2:Y:S04]  /*2f70*/  LD.E R15, desc[UR36][R6.64+0x8] ;  /* 0x00000824060f7980 */ /* 0x000ea8000c101900 */
[----:B--2---:R2:W-:Y:S04]  /*2f80*/  STG.E desc[UR36][R8.64+0x8], R15 ;  /* 0x0000080f08007986 */ /* 0x0045e8000c101924 */
[----:B------:R-:W3:Y:S04]  /*2f90*/  LD.E R19, desc[UR36][R6.64+0xc] ;  /* 0x00000c2406137980 */ /* 0x000ee8000c101900 */
[----:B---3--:R3:W-:Y:S04]  /*2fa0*/  STG.E desc[UR36][R8.64+0xc], R19 ;  /* 0x00000c1308007986 */ /* 0x0087e8000c101924 */
[----:B------:R-:W4:Y:S04]  /*2fb0*/  LD.E R21, desc[UR36][R6.64+0x10] ;  /* 0x0000102406157980 */ /* 0x000f28000c101900 */
[----:B----4-:R4:W-:Y:S04]  /*2fc0*/  STG.E desc[UR36][R8.64+0x10], R21 ;  /* 0x0000101508007986 */ /* 0x0109e8000c101924 */
[----:B------:R-:W5:Y:S04]  /*2fd0*/  LD.E R23, desc[UR36][R6.64+0x14] ;  /* 0x0000142406177980 */ /* 0x000f68000c101900 */
[----:B-----5:R5:W-:Y:S04]  /*2fe0*/  STG.E desc[UR36][R8.64+0x14], R23 ;  /* 0x0000141708007986 */ /* 0x020be8000c101924 */
[----:B0-----:R-:W2:Y:S04]  /*2ff0*/  LD.E R11, desc[UR36][R6.64+0x18] ;  /* 0x00001824060b7980 */ /* 0x001ea8000c101900 */
[----:B--2---:R0:W-:Y:S04]  /*3000*/  STG.E desc[UR36][R8.64+0x18], R11 ;  /* 0x0000180b08007986 */ /* 0x0041e8000c101924 */
[----:B-1----:R-:W2:Y:S04]  /*3010*/  LD.E R13, desc[UR36][R6.64+0x1c] ;  /* 0x00001c24060d7980 */ /* 0x002ea8000c101900 */
[----:B--2---:R1:W-:Y:S04]  /*3020*/  STG.E desc[UR36][R8.64+0x1c], R13 ;  /* 0x00001c0d08007986 */ /* 0x0043e8000c101924 */
[----:B------:R-:W2:Y:S04]  /*3030*/  LD.E R15, desc[UR36][R6.64+0x20] ;  /* 0x00002024060f7980 */ /* 0x000ea8000c101900 */
[----:B--2---:R2:W-:Y:S04]  /*3040*/  STG.E desc[UR36][R8.64+0x20], R15 ;  /* 0x0000200f08007986 */ /* 0x0045e8000c101924 */
[----:B---3--:R-:W3:Y:S04]  /*3050*/  LD.E R19, desc[UR36][R6.64+0x24] ;  /* 0x0000242406137980 */ /* 0x008ee8000c101900 */
[----:B---3--:R3:W-:Y:S04]  /*3060*/  STG.E desc[UR36][R8.64+0x24], R19 ;  /* 0x0000241308007986 */ /* 0x0087e8000c101924 */
[----:B----4-:R-:W4:Y:S04]  /*3070*/  LD.E R21, desc[UR36][R6.64+0x28] ;  /* 0x0000282406157980 */ /* 0x010f28000c101900 */
[----:B----4-:R4:W-:Y:S04]  /*3080*/  STG.E desc[UR36][R8.64+0x28], R21 ;  /* 0x0000281508007986 */ /* 0x0109e8000c101924 */
[----:B-----5:R-:W5:Y:S04]  /*3090*/  LD.E R23, desc[UR36][R6.64+0x2c] ;  /* 0x00002c2406177980 */ /* 0x020f68000c101900 */
[----:B-----5:R4:W-:Y:S04]  /*30a0*/  STG.E desc[UR36][R8.64+0x2c], R23 ;  /* 0x00002c1708007986 */ /* 0x0209e8000c101924 */
[----:B0-----:R-:W5:Y:S04]  /*30b0*/  LD.E R11, desc[UR36][R6.64+0x30] ;  /* 0x00003024060b7980 */ /* 0x001f68000c101900 */
[----:B-----5:R4:W-:Y:S04]  /*30c0*/  STG.E desc[UR36][R8.64+0x30], R11 ;  /* 0x0000300b08007986 */ /* 0x0209e8000c101924 */
[----:B-1----:R-:W5:Y:S04]  /*30d0*/  LD.E R13, desc[UR36][R6.64+0x34] ;  /* 0x00003424060d7980 */ /* 0x002f68000c101900 */
[----:B-----5:R4:W-:Y:S04]  /*30e0*/  STG.E desc[UR36][R8.64+0x34], R13 ;  /* 0x0000340d08007986 */ /* 0x0209e8000c101924 */
[----:B--2---:R-:W2:Y:S04]  /*30f0*/  LD.E R15, desc[UR36][R6.64+0x38] ;  /* 0x00003824060f7980 */ /* 0x004ea8000c101900 */
[----:B--2---:R4:W-:Y:S04]  /*3100*/  STG.E desc[UR36][R8.64+0x38], R15 ;  /* 0x0000380f08007986 */ /* 0x0049e8000c101924 */
[----:B---3--:R-:W2:Y:S01]  /*3110*/  LD.E R19, desc[UR36][R6.64+0x3c] ;  /* 0x00003c2406137980 */ /* 0x008ea2000c101900 */
[----:B------:R-:W-:-:S05]  /*3120*/  VIADD R0, R0, 0x10 ;  /* 0x0000001000007836 */ /* 0x000fca0000000000 */
[----:B------:R-:W-:Y:S01]  /*3130*/  ISETP.NE.AND P0, PT, R0, R3, PT ;  /* 0x000000030000720c */ /* 0x000fe20003f05270 */
[----:B--2---:R4:W-:-:S12]  /*3140*/  STG.E desc[UR36][R8.64+0x3c], R19 ;  /* 0x00003c1308007986 */ /* 0x0049d8000c101924 */
[----:B------:R-:W-:Y:S05]  /*3150*/  @P0 BRA `(.L_x_50) ;  /* 0xfffffffc00680947 */ /* 0x000fea000383ffff */
[----:B------:R-:W-:Y:S05]  /*3160*/  BSYNC.RECONVERGENT B0 ;  /* 0x0000000000007941 */ /* 0x000fea0003800200 */
.L_x_49:
[----:B------:R-:W-:Y:S04]  /*3170*/  BSSY.RECONVERGENT B0, `(.L_x_48) ;  /* 0x0000039000007945 */ /* 0x000fe80003800200 */
[----:B------:R-:W-:Y:S05]  /*3180*/  @!P1 BRA `(.L_x_51) ;  /* 0x0000000000dc9947 */ /* 0x000fea0003800000 */
[----:B------:R-:W-:Y:S02]  /*3190*/  ISETP.GE.U32.AND P0, PT, R10, 0x8, PT ;  /* 0x000000080a00780c */ /* 0x000fe40003f06070 */
[----:B------:R-:W-:-:S04]  /*31a0*/  LOP3.LUT R0, R18, 0x7, RZ, 0xc0, !PT ;  /* 0x0000000712007812 */ /* 0x000fc800078ec0ff */
[----:B------:R-:W-:-:S07]  /*31b0*/  ISETP.NE.AND P1, PT, R0, RZ, PT ;  /* 0x000000ff0000720c */ /* 0x000fce0003f25270 */
[----:B------:R-:W-:Y:S06]  /*31c0*/  @!P0 BRA `(.L_x_52) ;  /* 0x0000000000548947 */ /* 0x000fec0003800000 */
[----:B------:R-:W-:Y:S01]  /*31d0*/  IMAD.WIDE.U32 R4, R3, 0x4, R16 ;  /* 0x0000000403047825 */ /* 0x000fe200078e0010 */
[----:B------:R-:W0:Y:S04]  /*31e0*/  LDC.64 R6, c[0x0][0x390] ;  /* 0x0000e400ff067b82 */ /* 0x000e280000000a00 */
        /* <DEDUP_REMOVED lines=10> */
[----:B------:R-:W3:Y:S04]  /*3290*/  LD.E R19, desc[UR36][R4.64+0x10] ;  /* 0x0000102404137980 */ /* 0x000ee8000c101900 */
[----:B---3--:R2:W-:Y:S04]  /*32a0*/  STG.E desc[UR36][R6.64+0x10], R19 ;  /* 0x0000101306007986 */ /* 0x0085e8000c101924 */
[----:B------:R-:W3:Y:S04]  /*32b0*/  LD.E R21, desc[UR36][R4.64+0x14] ;  /* 0x0000142404157980 */ /* 0x000ee8000c101900 */
[----:B---3--:R2:W-:Y:S04]  /*32c0*/  STG.E desc[UR36][R6.64+0x14], R21 ;  /* 0x0000141506007986 */ /* 0x0085e8000c101924 */
[----:B0-----:R-:W3:Y:S04]  /*32d0*/  LD.E R9, desc[UR36][R4.64+0x18] ;  /* 0x0000182404097980 */ /* 0x001ee8000c101900 */
[----:B---3--:R2:W-:Y:S04]  /*32e0*/  STG.E desc[UR36][R6.64+0x18], R9 ;  /* 0x0000180906007986 */ /* 0x0085e8000c101924 */
[----:B-1----:R-:W3:Y:S01]  /*32f0*/  LD.E R11, desc[UR36][R4.64+0x1c] ;  /* 0x00001c24040b7980 */ /* 0x002ee2000c101900 */
[----:B------:R-:W-:-:S03]  /*3300*/  VIADD R3, R3, 0x8 ;  /* 0x0000000803037836 */ /* 0x000fc60000000000 */
[----:B---3--:R2:W-:Y:S04]  /*3310*/  STG.E desc[UR36][R6.64+0x1c], R11 ;  /* 0x00001c0b06007986 */ /* 0x0085e8000c101924 */
.L_x_52:
[----:B------:R-:W-:Y:S05]  /*3320*/  @!P1 BRA `(.L_x_51) ;  /* 0x0000000000749947 */ /* 0x000fea0003800000 */
[----:B------:R-:W-:Y:S02]  /*3330*/  ISETP.GE.U32.AND P0, PT, R0, 0x4, PT ;  /* 0x000000040000780c */ /* 0x000fe40003f06070 */
[----:B--2-4-:R-:W-:-:S04]  /*3340*/  LOP3.LUT R19, R18, 0x3, RZ, 0xc0, !PT ;  /* 0x0000000312137812 */ /* 0x014fc800078ec0ff */
[----:B------:R-:W-:-:S07]  /*3350*/  ISETP.NE.AND P1, PT, R19, RZ, PT ;  /* 0x000000ff1300720c */ /* 0x000fce0003f25270 */
[----:B------:R-:W-:Y:S06]  /*3360*/  @!P0 BRA `(.L_x_53) ;  /* 0x0000000000348947 */ /* 0x000fec0003800000 */
[----:B------:R-:W-:Y:S01]  /*3370*/  IMAD.WIDE.U32 R4, R3, 0x4, R16 ;  /* 0x0000000403047825 */ /* 0x000fe200078e0010 */
[----:B------:R-:W0:Y:S04]  /*3380*/  LDC.64 R6, c[0x0][0x390] ;  /* 0x0000e400ff067b82 */ /* 0x000e280000000a00 */
[----:B------:R-:W2:Y:S01]  /*3390*/  LD.E R9, desc[UR36][R4.64] ;  /* 0x0000002404097980 */ /* 0x000ea2000c101900 */
[----:B------:R-:W-:-:S04]  /*33a0*/  IMAD R11, R27, R18, R3 ;  /* 0x000000121b0b7224 */ /* 0x000fc800078e0203 */
[----:B0-----:R-:W-:-:S05]  /*33b0*/  IMAD.WIDE R6, R11, 0x4, R6 ;  /* 0x000000040b067825 */ /* 0x001fca00078e0206 */
[----:B--2---:R0:W-:Y:S04]  /*33c0*/  STG.E desc[UR36][R6.64], R9 ;  /* 0x0000000906007986 */ /* 0x0041e8000c101924 */
[----:B------:R-:W2:Y:S04]  /*33d0*/  LD.E R11, desc[UR36][R4.64+0x4] ;  /* 0x00000424040b7980 */ /* 0x000ea8000c101900 */
[----:B--2---:R0:W-:Y:S04]  /*33e0*/  STG.E desc[UR36][R6.64+0x4], R11 ;  /* 0x0000040b06007986 */ /* 0x0041e8000c101924 */
[----:B------:R-:W2:Y:S04]  /*33f0*/  LD.E R13, desc[UR36][R4.64+0x8] ;  /* 0x00000824040d7980 */ /* 0x000ea8000c101900 */
[----:B--2---:R0:W-:Y:S04]  /*3400*/  STG.E desc[UR36][R6.64+0x8], R13 ;  /* 0x0000080d06007986 */ /* 0x0041e8000c101924 */
[----:B------:R-:W2:Y:S01]  /*3410*/  LD.E R15, desc[UR36][R4.64+0xc] ;  /* 0x00000c24040f7980 */ /* 0x000ea2000c101900 */
[----:B------:R-:W-:-:S03]  /*3420*/  VIADD R3, R3, 0x4 ;  /* 0x0000000403037836 */ /* 0x000fc60000000000 */
[----:B--2---:R0:W-:Y:S04]  /*3430*/  STG.E desc[UR36][R6.64+0xc], R15 ;  /* 0x00000c0f06007986 */ /* 0x0041e8000c101924 */
.L_x_53:
[----:B------:R-:W-:Y:S05]  /*3440*/  @!P1 BRA `(.L_x_51) ;  /* 0x00000000002c9947 */ /* 0x000fea0003800000 */
[----:B0-----:R-:W0:Y:S01]  /*3450*/  LDC.64 R8, c[0x0][0x390] ;  /* 0x0000e400ff087b82 */ /* 0x001e220000000a00 */
[----:B------:R-:W-:-:S07]  /*3460*/  IMAD.MOV.U32 R0, RZ, RZ, RZ ;  /* 0x000000ffff007224 */ /* 0x000fce00078e00ff */
.L_x_54:
[----:B-1----:R-:W-:-:S06]  /*3470*/  IMAD.WIDE.U32 R4, R3, 0x4, R16 ;  /* 0x0000000403047825 */ /* 0x002fcc00078e0010 */
[----:B------:R-:W2:Y:S01]  /*3480*/  LD.E R5, desc[UR36][R4.64] ;  /* 0x0000002404057980 */ /* 0x000ea2000c101900 */
[----:B------:R-:W-:Y:S01]  /*3490*/  IMAD R7, R27, R18, R3 ;  /* 0x000000121b077224 */ /* 0x000fe200078e0203 */
[----:B------:R-:W-:Y:S01]  /*34a0*/  IADD3 R3, PT, PT, R3, 0x1, RZ ;  /* 0x0000000103037810 */ /* 0x000fe20007ffe0ff */
[----:B------:R-:W-:Y:S02]  /*34b0*/  VIADD R0, R0, 0x1 ;  /* 0x0000000100007836 */ /* 0x000fe40000000000 */
[----:B0-----:R-:W-:-:S03]  /*34c0*/  IMAD.WIDE R6, R7, 0x4, R8 ;  /* 0x0000000407067825 */ /* 0x001fc600078e0208 */
[----:B------:R-:W-:Y:S02]  /*34d0*/  ISETP.NE.AND P0, PT, R0, R19, PT ;  /* 0x000000130000720c */ /* 0x000fe40003f05270 */
[----:B--2---:R1:W-:Y:S11]  /*34e0*/  STG.E desc[UR36][R6.64], R5 ;  /* 0x0000000506007986 */ /* 0x0043f6000c101924 */
[----:B------:R-:W-:Y:S05]  /*34f0*/  @P0 BRA `(.L_x_54) ;  /* 0xfffffffc00dc0947 */ /* 0x000fea000383ffff */
.L_x_51:
[----:B------:R-:W-:Y:S05]  /*3500*/  BSYNC.RECONVERGENT B0 ;  /* 0x0000000000007941 */ /* 0x000fea0003800200 */
.L_x_48:
[----:B------:R-:W3:Y:S02]  /*3510*/  LDCU UR4, c[0x0][0x388] ;  /* 0x00007100ff0477ac */ /* 0x000ee40008000800 */
[----:B---3--:R-:W-:-:S09]  /*3520*/  UISETP.GE.AND UP0, UPT, UR4, 0x1, UPT ;  /* 0x000000010400788c */ /* 0x008fd2000bf06270 */
[----:B------:R-:W-:Y:S05]  /*3530*/  BRA.U !UP0, `(.L_x_55) ;  /* 0x0000001d081c7547 */ /* 0x000fea000b800000 */
[----:B------:R-:W-:Y:S01]  /*3540*/  BSSY.RECONVERGENT B7, `(.L_x_55) ;  /* 0x00001c6000077945 */ /* 0x000fe20003800200 */
[C---:B----4-:R-:W-:Y:S01]  /*3550*/  VIADD R23, R18.reuse, 0xffffffff ;  /* 0xffffffff12177836 */ /* 0x050fe20000000000 */
[C---:B--2---:R-:W-:Y:S01]  /*3560*/  LOP3.LUT R19, R18.reuse, 0x7ffffff0, RZ, 0xc0, !PT ;  /* 0x7ffffff012137812 */ /* 0x044fe200078ec0ff */
[----:B------:R-:W-:Y:S01]  /*3570*/  IMAD.MOV.U32 R24, RZ, RZ, 0x1 ;  /* 0x00000001ff187424 */ /* 0x000fe200078e00ff */
[----:B------:R-:W-:-:S07]  /*3580*/  LOP3.LUT R18, R18, 0x3, RZ, 0xc0, !PT ;  /* 0x0000000312127812 */ /* 0x000fce00078ec0ff */
.L_x_84:
[----:B------:R-:W2:Y:S01]  /*3590*/  LDCU UR4, c[0x0][0x380] ;  /* 0x00007000ff0477ac */ /* 0x000ea20008000800 */
[----:B------:R-:W-:Y:S01]  /*35a0*/  IMAD.MOV.U32 R22, RZ, RZ, R27 ;  /* 0x000000ffff167224 */ /* 0x000fe200078e001b */
[----:B--2---:R-:W-:-:S09]  /*35b0*/  UISETP.GE.AND UP0, UPT, UR4, 0x2, UPT ;  /* 0x000000020400788c */ /* 0x004fd2000bf06270 */
[----:B---34-:R-:W-:Y:S05]  /*35c0*/  BRA.U !UP0, `(.L_x_56) ;  /* 0x0000000908ac7547 */ /* 0x018fea000b800000 */
[----:B-1----:R-:W-:Y:S01]  /*35d0*/  IMAD.WIDE.U32 R4, R23, 0x4, R16 ;  /* 0x0000000417047825 */ /* 0x002fe200078e0010 */
[----:B------:R-:W1:Y:S04]  /*35e0*/  LDC R0, c[0x0][0x380] ;  /* 0x0000e000ff007b82 */ /* 0x000e680000000800 */
[----:B0-----:R0:W5:Y:S01]  /*35f0*/  LD.E R6, desc[UR36][R4.64] ;  /* 0x0000002404067980 */ /* 0x001162000c101900 */
[----:B------:R-:W-:Y:S01]  /*3600*/  BSSY.RECONVERGENT B6, `(.L_x_56) ;  /* 0x00000a7000067945 */ /* 0x000fe20003800200 */
[----:B------:R-:W-:Y:S01]  /*3610*/  IMAD.MOV.U32 R8, RZ, RZ, RZ ;  /* 0x000000ffff087224 */ /* 0x000fe200078e00ff */
[----:B------:R-:W-:Y:S01]  /*3620*/  MOV R11, R23 ;  /* 0x00000017000b7202 */ /* 0x000fe20000000f00 */
[----:B-1----:R-:W-:-:S04]  /*3630*/  VIADD R0, R0, 0xfffffffe ;  /* 0xfffffffe00007836 */ /* 0x002fc80000000000 */
[----:B0-----:R-:W-:-:S07]  /*3640*/  IMAD.MOV.U32 R3, RZ, RZ, R0 ;  /* 0x000000ffff037224 */ /* 0x001fce00078e0000 */
.L_x_58:
[----:B------:R-:W-:-:S05]  /*3650*/  IMAD.WIDE.U32 R4, R3, 0x4, R16 ;  /* 0x0000000403047825 */ /* 0x000fca00078e0010 */
[----:B------:R-:W2:Y:S01]  /*3660*/  LD.E R9, desc[UR36][R4.64] ;  /* 0x0000002404097980 */ /* 0x000ea2000c101900 */
[----:B------:R-:W-:Y:S01]  /*3670*/  IMAD.MOV.U32 R7, RZ, RZ, R3 ;  /* 0x000000ffff077224 */ /* 0x000fe200078e0003 */
[----:B--2--5:R-:W-:-:S13]  /*3680*/  ISETP.GE.AND P0, PT, R9, R6, PT ;  /* 0x000000060900720c */ /* 0x024fda0003f06270 */
[----:B------:R-:W-:Y:S05]  /*3690*/  @!P0 BRA `(.L_x_57) ;  /* 0x00000000001c8947 */ /* 0x000fea0003800000 */
[C---:B------:R-:W-:Y:S01]  /*36a0*/  ISETP.NE.AND P0, PT, R3.reuse, RZ, PT ;  /* 0x000000ff0300720c */ /* 0x040fe20003f05270 */
[----:B------:R-:W-:Y:S01]  /*36b0*/  VIADD R3, R3, 0xffffffff ;  /* 0xffffffff03037836 */ /* 0x000fe20000000000 */
[----:B------:R-:W-:Y:S01]  /*36c0*/  MOV R11, R7 ;  /* 0x00000007000b7202 */ /* 0x000fe20000000f00 */
[----:B------:R-:W-:Y:S02]  /*36d0*/  VIADD R8, R8, 0x1 ;  /* 0x0000000108087836 */ /* 0x000fe40000000000 */
[----:B------:R-:W-:-:S08]  /*36e0*/  IMAD.MOV.U32 R6, RZ, RZ, R9 ;  /* 0x000000ffff067224 */ /* 0x000fd000078e0009 */
[----:B------:R-:W-:Y:S05]  /*36f0*/  @P0 BRA `(.L_x_58) ;  /* 0xfffffffc00d40947 */ /* 0x000fea000383ffff */
[----:B------:R-:W-:Y:S05]  /*3700*/  BRA `(.L_x_59) ;  /* 0x0000000800587947 */ /* 0x000fea0003800000 */
.L_x_57:
[----:B------:R-:W0:Y:S01]  /*3710*/  LDCU UR4, c[0x0][0x380] ;  /* 0x00007000ff0477ac */ /* 0x000e220008000800 */
[----:B------:R-:W-:Y:S01]  /*3720*/  VIADD R10, R3, 0x2 ;  /* 0x00000002030a7836 */ /* 0x000fe20000000000 */
[----:B------:R-:W-:Y:S04]  /*3730*/  BSSY.RECONVERGENT B0, `(.L_x_60) ;  /* 0x0000086000007945 */ /* 0x000fe80003800200 */
[----:B0-----:R-:W-:-:S13]  /*3740*/  ISETP.GE.AND P0, PT, R10, UR4, PT ;  /* 0x000000040a007c0c */ /* 0x001fda000bf06270 */
[----:B------:R-:W-:Y:S05]  /*3750*/  @P0 BRA `(.L_x_61) ;  /* 0x00000008000c0947 */ /* 0x000fea0003800000 */
[----:B------:R-:W-:Y:S01]  /*3760*/  VIADD R6, R8, 0xffffffff ;  /* 0xffffffff08067836 */ /* 0x000fe20000000000 */
[----:B------:R-:W-:Y:S04]  /*3770*/  BSSY.RECONVERGENT B1, `(.L_x_62) ;  /* 0x0000040000017945 */ /* 0x000fe80003800200 */
[----:B------:R-:W-:-:S13]  /*3780*/  ISETP.GE.U32.AND P0, PT, R6, 0x7, PT ;  /* 0x000000070600780c */ /* 0x000fda0003f06070 */
[----:B------:R-:W-:Y:S05]  /*3790*/  @!P0 BRA `(.L_x_63) ;  /* 0x0000000000f48947 */ /* 0x000fea0003800000 */
[----:B------:R-:W-:Y:S01]  /*37a0*/  LOP3.LUT R20, R8, 0xfffffff8, RZ, 0xc0, !PT ;  /* 0xfffffff808147812 */ /* 0x000fe200078ec0ff */
[----:B------:R-:W-:Y:S01]  /*37b0*/  BSSY.RECONVERGENT B2, `(.L_x_64) ;  /* 0x000003a000027945 */ /* 0x000fe20003800200 */
[----:B------:R-:W-:-:S03]  /*37c0*/  VIADD R10, R3, 0x4 ;  /* 0x00000004030a7836 */ /* 0x000fc60000000000 */
[----:B------:R-:W-:-:S07]  /*37d0*/  IMAD.MOV R20, RZ, RZ, -R20 ;  /* 0x000000ffff147224 */ /* 0x000fce00078e0a14 */
.L_x_65:
[----:B------:R-:W-:Y:S02]  /*37e0*/  VIADD R12, R10, 0xfffffffe ;  /* 0xfffffffe0a0c7836 */ /* 0x000fe40000000000 */
[----:B------:R-:W-:-:S04]  /*37f0*/  IMAD.WIDE R14, R11, 0x4, R16 ;  /* 0x000000040b0e7825 */ /* 0x000fc800078e0210 */
[----:B------:R-:W-:Y:S01]  /*3800*/  IMAD.WIDE.U32 R6, R12, 0x4, R16 ;  /* 0x000000040c067825 */ /* 0x000fe200078e0010 */
[----:B------:R-:W2:Y:S04]  /*3810*/  LD.E R21, desc[UR36][R14.64] ;  /* 0x000000240e157980 */ /* 0x000ea8000c101900 */
[----:B------:R-:W2:Y:S02]  /*3820*/  LD.E R26, desc[UR36][R6.64] ;  /* 0x00000024061a7980 */ /* 0x000ea4000c101900 */
[----:B--2---:R-:W-:-:S13]  /*3830*/  ISETP.GE.AND P1, PT, R26, R21, PT ;  /* 0x000000151a00720c */ /* 0x004fda0003f26270 */
[----:B------:R-:W-:Y:S02]  /*3840*/  @!P1 ISETP.GT.AND P0, PT, R26, R9, PT ;  /* 0x000000091a00920c */ /* 0x000fe40003f04270 */
[----:B------:R-:W2:Y:S02]  /*3850*/  LD.E R26, desc[UR36][R6.64+0x4] ;  /* 0x00000424061a7980 */ /* 0x000ea4000c101900 */
[----:B------:R-:W-:-:S05]  /*3860*/  @!P1 SEL R11, R12, R11, P0 ;  /* 0x0000000b0c0b9207 */ /* 0x000fca0000000000 */
[----:B------:R-:W-:-:S05]  /*3870*/  @!P1 IMAD.WIDE R12, R11, 0x4, R16 ;  /* 0x000000040b0c9825 */ /* 0x000fca00078e0210 */
[----:B------:R-:W2:Y:S02]  /*3880*/  @!P1 LD.E R21, desc[UR36][R12.64] ;  /* 0x000000240c159980 */ /* 0x000ea4000c101900 */
[----:B--2---:R-:W-:-:S04]  /*3890*/  ISETP.GE.AND P0, PT, R26, R21, PT ;  /* 0x000000151a00720c */ /* 0x004fc80003f06270 */
[----:B------:R-:W-:Y:S02]  /*38a0*/  ISETP.GT.AND P1, PT, R26, R9, !P0 ;  /* 0x000000091a00720c */ /* 0x000fe40004724270 */
[----:B------:R-:W2:Y:S11]  /*38b0*/  LD.E R26, desc[UR36][R6.64+0x8] ;  /* 0x00000824061a7980 */ /* 0x000eb6000c101900 */
[----:B------:R-:W-:-:S05]  /*38c0*/  @P1 IADD3 R11, PT, PT, R10, -0x1, RZ ;  /* 0xffffffff0a0b1810 */ /* 0x000fca0007ffe0ff */
[----:B------:R-:W-:-:S05]  /*38d0*/  @!P0 IMAD.WIDE R14, R11, 0x4, R16 ;  /* 0x000000040b0e8825 */ /* 0x000fca00078e0210 */
[----:B------:R-:W2:Y:S02]  /*38e0*/  @!P0 LD.E R21, desc[UR36][R14.64] ;  /* 0x000000240e158980 */ /* 0x000ea4000c101900 */
        /* <DEDUP_REMOVED lines=9> */
[----:B------:R-:W-:-:S04]  /*3980*/  @P1 VIADD R11, R10, 0x1 ;  /* 0x000000010a0b1836 */ /* 0x000fc80000000000 */
        /* <DEDUP_REMOVED lines=19> */
[----:B------:R-:W3:Y:S01]  /*3ac0*/  @!P1 LD.E R21, desc[UR36][R12.64] ;  /* 0x000000240c159980 */ /* 0x000ee2000c101900 */
[----:B------:R-:W-:-:S05]  /*3ad0*/  VIADD R20, R20, 0x8 ;  /* 0x0000000814147836 */ /* 0x000fca0000000000 */
[----:B------:R-:W-:Y:S02]  /*3ae0*/  ISETP.NE.AND P2, PT, R20, RZ, PT ;  /* 0x000000ff1400720c */ /* 0x000fe40003f45270 */
[C---:B------:R-:W-:Y:S01]  /*3af0*/  IADD3 R14, PT, PT, R10.reuse, 0x5, RZ ;  /* 0x000000050a0e7810 */ /* 0x040fe20007ffe0ff */
[----:B------:R-:W-:Y:S01]  /*3b00*/  VIADD R10, R10, 0x8 ;  /* 0x000000080a0a7836 */ /* 0x000fe20000000000 */
[C---:B--2---:R-:W-:Y:S02]  /*3b10*/  ISETP.GT.AND P0, PT, R26.reuse, R9, PT ;  /* 0x000000091a00720c */ /* 0x044fe40003f04270 */
[----:B---3--:R-:W-:-:S11]  /*3b20*/  ISETP.GE.AND P1, PT, R26, R21, PT ;  /* 0x000000151a00720c */ /* 0x008fd60003f26270 */
[----:B------:R-:W-:Y:S01]  /*3b30*/  @P0 SEL R11, R14, R11, !P1 ;  /* 0x0000000b0e0b0207 */ /* 0x000fe20004800000 */
[----:B------:R-:W-:Y:S06]  /*3b40*/  @P2 BRA `(.L_x_65) ;  /* 0xfffffffc00242947 */ /* 0x000fec000383ffff */
[----:B------:R-:W-:Y:S05]  /*3b50*/  BSYNC.RECONVERGENT B2 ;  /* 0x0000000000027941 */ /* 0x000fea0003800200 */
.L_x_64:
[----:B------:R-:W-:-:S07]  /*3b60*/  VIADD R10, R10, 0xfffffffe ;  /* 0xfffffffe0a0a7836 */ /* 0x000fce0000000000 */
.L_x_63:
[----:B------:R-:W-:Y:S05]  /*3b70*/  BSYNC.RECONVERGENT B1 ;  /* 0x0000000000017941 */ /* 0x000fea0003800200 */
.L_x_62:
[----:B------:R-:W-:-:S13]  /*3b80*/  LOP3.LUT P0, R6, R8, 0x7, RZ, 0xc0, !PT ;  /* 0x0000000708067812 */ /* 0x000fda000780c0ff */
[----:B------:R-:W-:Y:S05]  /*3b90*/  @!P0 BRA `(.L_x_61) ;  /* 0x0000000000fc8947 */ /* 0x000fea0003800000 */
[----:B------:R-:W-:Y:S01]  /*3ba0*/  ISETP.GE.U32.AND P1, PT, R6, 0x4, PT ;  /* 0x000000040600780c */ /* 0x000fe20003f26070 */
[----:B------:R-:W-:Y:S01]  /*3bb0*/  BSSY.RECONVERGENT B1, `(.L_x_66) ;  /* 0x000001f000017945 */ /* 0x000fe20003800200 */
[----:B------:R-:W-:-:S04]  /*3bc0*/  LOP3.LUT R26, R8, 0x3, RZ, 0xc0, !PT ;  /* 0x00000003081a7812 */ /* 0x000fc800078ec0ff */
[----:B------:R-:W-:-:S07]  /*3bd0*/  ISETP.NE.AND P0, PT, R26, RZ, PT ;  /* 0x000000ff1a00720c */ /* 0x000fce0003f05270 */
[----:B------:R-:W-:Y:S06]  /*3be0*/  @!P1 BRA `(.L_x_67) ;  /* 0x00000000006c9947 */ /* 0x000fec0003800000 */
[----:B------:R-:W-:-:S04]  /*3bf0*/  IMAD.WIDE R14, R11, 0x4, R16 ;  /* 0x000000040b0e7825 */ /* 0x000fc800078e0210 */
[----:B------:R-:W-:Y:S01]  /*3c00*/  IMAD.WIDE.U32 R6, R10, 0x4, R16 ;  /* 0x000000040a067825 */ /* 0x000fe200078e0010 */
[----:B------:R-:W2:Y:S04]  /*3c10*/  LD.E R20, desc[UR36][R14.64] ;  /* 0x000000240e147980 */ /* 0x000ea8000c101900 */
[----:B------:R-:W2:Y:S04]  /*3c20*/  LD.E R12, desc[UR36][R6.64] ;  /* 0x00000024060c7980 */ /* 0x000ea8000c101900 */
[----:B------:R-:W3:Y:S01]  /*3c30*/  LD.E R21, desc[UR36][R6.64+0x4] ;  /* 0x0000042406157980 */ /* 0x000ee2000c101900 */
[----:B--2---:R-:W-:-:S13]  /*3c40*/  ISETP.GE.AND P2, PT, R12, R20, PT ;  /* 0x000000140c00720c */ /* 0x004fda0003f46270 */
[----:B------:R-:W-:-:S04]  /*3c50*/  @!P2 ISETP.GT.AND P1, PT, R12, R9, PT ;  /* 0x000000090c00a20c */ /* 0x000fc80003f24270 */
[----:B------:R-:W-:-:S05]  /*3c60*/  @!P2 SEL R11, R10, R11, P1 ;  /* 0x0000000b0a0ba207 */ /* 0x000fca0000800000 */
[----:B------:R-:W-:-:S05]  /*3c70*/  @!P2 IMAD.WIDE R12, R11, 0x4, R16 ;  /* 0x000000040b0ca825 */ /* 0x000fca00078e0210 */
[----:B------:R-:W3:Y:S02]  /*3c80*/  @!P2 LD.E R20, desc[UR36][R12.64] ;  /* 0x000000240c14a980 */ /* 0x000ee4000c101900 */
[----:B---3--:R-:W-:-:S04]  /*3c90*/  ISETP.GE.AND P1, PT, R21, R20, PT ;  /* 0x000000141500720c */ /* 0x008fc80003f26270 */
        /* <DEDUP_REMOVED lines=11> */
[C---:B------:R-:W-:Y:S01]  /*3d50*/  VIADD R14, R10.reuse, 0x3 ;  /* 0x000000030a0e7836 */ /* 0x040fe20000000000 */
[----:B------:R-:W-:Y:S02]  /*3d60*/  IADD3 R10, PT, PT, R10, 0x4, RZ ;  /* 0x000000040a0a7810 */ /* 0x000fe40007ffe0ff */
[C---:B--2---:R-:W-:Y:S02]  /*3d70*/  ISETP.GT.AND P1, PT, R21.reuse, R9, PT ;  /* 0x000000091500720c */ /* 0x044fe40003f24270 */
[----:B---3--:R-:W-:-:S11]  /*3d80*/  ISETP.GE.AND P2, PT, R21, R20, PT ;  /* 0x000000141500720c */ /* 0x008fd60003f46270 */
[----:B------:R-:W-:-:S07]  /*3d90*/  @P1 SEL R11, R14, R11, !P2 ;  /* 0x0000000b0e0b1207 */ /* 0x000fce0005000000 */
.L_x_67:
[----:B------:R-:W-:Y:S05]  /*3da0*/  BSYNC.RECONVERGENT B1 ;  /* 0x0000000000017941 */ /* 0x000fea0003800200 */
.L_x_66:
[----:B------:R-:W-:Y:S05]  /*3db0*/  @!P0 BRA `(.L_x_61) ;  /* 0x0000000000748947 */ /* 0x000fea0003800000 */
[----:B------:R-:W-:Y:S01]  /*3dc0*/  ISETP.NE.AND P1, PT, R26, 0x1, PT ;  /* 0x000000011a00780c */ /* 0x000fe20003f25270 */
[----:B------:R-:W-:Y:S01]  /*3dd0*/  BSSY.RECONVERGENT B1, `(.L_x_68) ;  /* 0x0000013000017945 */ /* 0x000fe20003800200 */
[----:B------:R-:W-:-:S04]  /*3de0*/  LOP3.LUT R8, R8, 0x1, RZ, 0xc0, !PT ;  /* 0x0000000108087812 */ /* 0x000fc800078ec0ff */
[----:B------:R-:W-:-:S07]  /*3df0*/  ISETP.NE.U32.AND P0, PT, R8, 0x1, PT ;  /* 0x000000010800780c */ /* 0x000fce0003f05070 */
        /* <DEDUP_REMOVED lines=10> */
[----:B------:R-:W2:Y:S01]  /*3ea0*/  @!P2 LD.E R8, desc[UR36][R6.64] ;  /* 0x000000240608a980 */ /* 0x000ea2000c101900 */
[C---:B---3--:R-:W-:Y:S02]  /*3eb0*/  ISETP.GT.AND P1, PT, R20.reuse, R9, PT ;  /* 0x000000091400720c */ /* 0x048fe40003f24270 */
[----:B--2---:R-:W-:Y:S01]  /*3ec0*/  ISETP.GE.AND P2, PT, R20, R8, PT ;  /* 0x000000081400720c */ /* 0x004fe20003f46270 */
[C---:B------:R-:W-:Y:S02]  /*3ed0*/  VIADD R8, R10.reuse, 0x1 ;  /* 0x000000010a087836 */ /* 0x040fe40000000000 */
[----:B------:R-:W-:-:S08]  /*3ee0*/  VIADD R10, R10, 0x2 ;  /* 0x000000020a0a7836 */ /* 0x000fd00000000000 */
[----:B------:R-:W-:-:S07]  /*3ef0*/  @P1 SEL R11, R8, R11, !P2 ;  /* 0x0000000b080b1207 */ /* 0x000fce0005000000 */
.L_x_69:
[----:B------:R-:W-:Y:S05]  /*3f00*/  BSYNC.RECONVERGENT B1 ;  /* 0x0000000000017941 */ /* 0x000fea0003800200 */
.L_x_68:
[----:B------:R-:W-:Y:S05]  /*3f10*/  @P0 BRA `(.L_x_61) ;  /* 0x00000000001c0947 */ /* 0x000fea0003800000 */
[----:B------:R-:W-:-:S04]  /*3f20*/  IMAD.WIDE.U32 R6, R10, 0x4, R16 ;  /* 0x000000040a067825 */ /* 0x000fc800078e0010 */
[----:B------:R-:W-:Y:S02]  /*3f30*/  IMAD.WIDE R12, R11, 0x4, R16 ;  /* 0x000000040b0c7825 */ /* 0x000fe400078e0210 */
[----:B------:R-:W2:Y:S04]  /*3f40*/  LD.E R6, desc[UR36][R6.64] ;  /* 0x0000002406067980 */ /* 0x000ea8000c101900 */
[----:B------:R-:W2:Y:S02]  /*3f50*/  LD.E R13, desc[UR36][R12.64] ;  /* 0x000000240c0d7980 */ /* 0x000ea4000c101900 */
[----:B--2---:R-:W-:-:S13]  /*3f60*/  ISETP.GE.AND P1, PT, R6, R13, PT ;  /* 0x0000000d0600720c */ /* 0x004fda0003f26270 */
[----:B------:R-:W-:-:S04]  /*3f70*/  @!P1 ISETP.GT.AND P0, PT, R6, R9, PT ;  /* 0x000000090600920c */ /* 0x000fc80003f04270 */
[----:B------:R-:W-:-:S09]  /*3f80*/  @!P1 SEL R11, R10, R11, P0 ;  /* 0x0000000b0a0b9207 */ /* 0x000fd20000000000 */
.L_x_61:
[----:B------:R-:W-:Y:S05]  /*3f90*/  BSYNC.RECONVERGENT B0 ;  /* 0x0000000000007941 */ /* 0x000fea0003800200 */
.L_x_60:
[----:B------:R-:W-:-:S05]  /*3fa0*/  IMAD.WIDE R6, R11, 0x4, R16 ;  /* 0x000000040b067825 */ /* 0x000fca00078e0210 */
[----:B------:R-:W2:Y:S01]  /*3fb0*/  LD.E R11, desc[UR36][R6.64] ;  /* 0x00000024060b7980 */ /* 0x000ea2000c101900 */
[----:B------:R-:W-:-:S03]  /*3fc0*/  ISETP.GE.AND P0, PT, R3, R0, PT ;  /* 0x000000000300720c */ /* 0x000fc60003f06270 */
[----:B------:R0:W-:Y:S04]  /*3fd0*/  ST.E desc[UR36][R6.64], R9 ;  /* 0x0000000906007985 */ /* 0x0001e8000c101924 */
[----:B--2---:R0:W-:Y:S06]  /*3fe0*/  ST.E desc[UR36][R4.64], R11 ;  /* 0x0000000b04007985 */ /* 0x0041ec000c101924 */
[----:B------:R-:W-:Y:S05]  /*3ff0*/  @P0 BRA `(.L_x_59) ;  /* 0x00000000001c0947 */ /* 0x000fea0003800000 */
[----:B0-----:R-:W-:Y:S01]  /*4000*/  VIADD R6, R3, 0x1 ;  /* 0x0000000103067836 */ /* 0x001fe20000000000 */
[----:B------:R-:W-:Y:S01]  /*4010*/  MOV R7, R23 ;  /* 0x0000001700077202 */ /* 0x000fe20000000f00 */
[----:B------:R-:W-:Y:S01]  /*4020*/  IMAD.MOV.U32 R4, RZ, RZ, R16 ;  /* 0x000000ffff047224 */ /* 0x000fe200078e0010 */
[----:B------:R-:W-:Y:S01]  /*4030*/  MOV R20, 0x4070 ;  /* 0x0000407000147802 */ /* 0x000fe20000000f00 */
[----:B------:R-:W-:Y:S02]  /*4040*/  IMAD.MOV.U32 R5, RZ, RZ, R17 ;  /* 0x000000ffff057224 */ /* 0x000fe400078e0011 */
[----:B------:R-:W-:-:S07]  /*4050*/  IMAD.MOV.U32 R21, RZ, RZ, 0x0 ;  /* 0x00000000ff157424 */ /* 0x000fce00078e00ff */
[----:B------:R-:W-:Y:S05]  /*4060*/  CALL.REL.NOINC `($_Z25find_permutation_combinediiiPiS_PfS0_i$_Z12quickSortGPUPiii) ;  /* 0x00000010006c7944 */ /* 0x000fea0003c00000 */
.L_x_59:
[----:B------:R-:W-:Y:S05]  /*4070*/  BSYNC.RECONVERGENT B6 ;  /* 0x0000000000067941 */ /* 0x000fea0003800200 */
.L_x_56:
[----:B------:R-:W2:Y:S01]  /*4080*/  LDCU UR4, c[0x0][0x380] ;  /* 0x00007000ff0477ac */ /* 0x000ea20008000800 */
[----:B------:R-:W3:Y:S01]  /*4090*/  LDCU UR5, c[0x0][0x388] ;  /* 0x00007100ff0577ac */ /* 0x000ee20008000800 */
[----:B--2---:R-:W-:Y:S02]  /*40a0*/  IMAD.U32 R0, RZ, RZ, UR4 ;  /* 0x00000004ff007e24 */ /* 0x004fe4000f8e00ff */
[----:B---3--:R-:W-:-:S03]  /*40b0*/  IMAD R3, R2, UR5, RZ ;  /* 0x0000000502037c24 */ /* 0x008fc6000f8e02ff */
[----:B------:R-:W-:-:S13]  /*40c0*/  ISETP.GE.AND P0, PT, R0, 0x1, PT ;  /* 0x000000010000780c */ /* 0x000fda0003f06270 */
[----:B------:R-:W-:Y:S05]  /*40d0*/  @!P0 BRA `(.L_x_70) ;  /* 0x0000000400b88947 */ /* 0x000fea0003800000 */
[----:B------:R-:W-:Y:S01]  /*40e0*/  ISETP.GE.U32.AND P0, PT, R23, 0xf, PT ;  /* 0x0000000f1700780c */ /* 0x000fe20003f06070 */
[----:B01----:R-:W-:Y:S02]  /*40f0*/  IMAD.IADD R5, R3, 0x1, R24 ;  /* 0x0000000103057824 */ /* 0x003fe400078e0218 */
[----:B------:R-:W-:-:S10]  /*4100*/  IMAD.MOV.U32 R11, RZ, RZ, RZ ;  /* 0x000000ffff0b7224 */ /* 0x000fd400078e00ff */
[----:B------:R-:W-:Y:S05]  /*4110*/  @!P0 BRA `(.L_x_71) ;  /* 0x0000000000ac8947 */ /* 0x000fea0003800000 */
[----:B------:R-:W0:Y:S01]  /*4120*/  LDC.64 R6, c[0x0][0x390] ;  /* 0x0000e400ff067b82 */ /* 0x000e220000000a00 */
[----:B------:R-:W-:Y:S01]  /*4130*/  BSSY.RECONVERGENT B0, `(.L_x_72) ;  /* 0x0000028000007945 */ /* 0x000fe20003800200 */
[----:B------:R-:W-:-:S07]  /*4140*/  IMAD.MOV.U32 R4, RZ, RZ, RZ ;  /* 0x000000ffff047224 */ /* 0x000fce00078e00ff */
.L_x_73:
        /* <DEDUP_REMOVED lines=34> */
[----:B------:R-:W-:-:S04]  /*4370*/  IADD3 R4, PT, PT, R4, 0x10, RZ ;  /* 0x0000001004047810 */ /* 0x000fc80007ffe0ff */
[----:B------:R-:W-:Y:S01]  /*4380*/  ISETP.NE.AND P0, PT, R4, R19, PT ;  /* 0x000000130400720c */ /* 0x000fe20003f05270 */
[----:B--2---:R4:W-:-:S12]  /*4390*/  STG.E desc[UR36][R10.64+0x3c], R27 ;  /* 0x00003c1b0a007986 */ /* 0x0049d8000c101924 */
[----:B------:R-:W-:Y:S05]  /*43a0*/  @P0 BRA `(.L_x_73) ;  /* 0xfffffffc00680947 */ /* 0x000fea000383ffff */
[----:B------:R-:W-:Y:S05]  /*43b0*/  BSYNC.RECONVERGENT B0 ;  /* 0x0000000000007941 */ /* 0x000fea0003800200 */
.L_x_72:
[----:B----4-:R-:W-:-:S07]  /*43c0*/  IMAD.MOV.U32 R11, RZ, RZ, R19 ;  /* 0x000000ffff0b7224 */ /* 0x010fce00078e0013 */
.L_x_71:
[----:B------:R-:W0:Y:S02]  /*43d0*/  LDCU UR4, c[0x0][0x380] ;  /* 0x00007000ff0477ac */ /* 0x000e240008000800 */
[----:B0-----:R-:W-:-:S04]  /*43e0*/  ULOP3.LUT UR5, UR4, 0xf, URZ, 0xc0, !UPT ;  /* 0x0000000f04057892 */ /* 0x001fc8000f8ec0ff */
[----:B------:R-:W-:-:S09]  /*43f0*/  UISETP.NE.AND UP0, UPT, UR5, URZ, UPT ;  /* 0x000000ff0500728c */ /* 0x000fd2000bf05270 */
[----:B------:R-:W-:Y:S05]  /*4400*/  BRA.U !UP0, `(.L_x_70) ;  /* 0x0000000108ec7547 */ /* 0x000fea000b800000 */
[----:B------:R-:W-:Y:S02]  /*4410*/  ULOP3.LUT UR6, UR4, 0x7, URZ, 0xc0, !UPT ;  /* 0x0000000704067892 */ /* 0x000fe4000f8ec0ff */
[----:B------:R-:W-:Y:S02]  /*4420*/  UIADD3 UR4, UPT, UPT, UR5, -0x1, URZ ;  /* 0xffffffff05047890 */ /* 0x000fe4000fffe0ff */
[----:B------:R-:W-:Y:S02]  /*4430*/  UISETP.NE.AND UP1, UPT, UR6, URZ, UPT ;  /* 0x000000ff0600728c */ /* 0x000fe4000bf25270 */
[----:B------:R-:W-:-:S09]  /*4440*/  UISETP.GE.U32.AND UP0, UPT, UR4, 0x7, UPT ;  /* 0x000000070400788c */ /* 0x000fd2000bf06070 */
[----:B------:R-:W-:Y:S05]  /*4450*/  BRA.U !UP0, `(.L_x_74) ;  /* 0x0000000108547547 */ /* 0x000fea000b800000 */
        /* <DEDUP_REMOVED lines=21> */
.L_x_74:
[----:B------:R-:W-:Y:S05]  /*45b0*/  BRA.U !UP1, `(.L_x_70) ;  /* 0x0000000109807547 */ /* 0x000fea000b800000 */
[----:B------:R-:W-:Y:S01]  /*45c0*/  UIADD3 UR4, UPT, UPT, UR6, -0x1, URZ ;  /* 0xffffffff06047890 */ /* 0x000fe2000fffe0ff */
[----:B------:R-:W-:-:S03]  /*45d0*/  ISETP.NE.AND P0, PT, R18, RZ, PT ;  /* 0x000000ff1200720c */ /* 0x000fc60003f05270 */
[----:B------:R-:W-:-:S09]  /*45e0*/  UISETP.GE.U32.AND UP0, UPT, UR4, 0x3, UPT ;  /* 0x000000030400788c */ /* 0x000fd2000bf06070 */
[----:B------:R-:W-:Y:S05]  /*45f0*/  BRA.U !UP0, `(.L_x_75) ;  /* 0x0000000108347547 */ /* 0x000fea000b800000 */
[----:B------:R-:W-:Y:S01]  /*4600*/  IMAD.WIDE.U32 R6, R11, 0x4, R16 ;  /* 0x000000040b067825 */ /* 0x000fe200078e0010 */
[----:B--2---:R-:W0:Y:S04]  /*4610*/  LDC.64 R8, c[0x0][0x390] ;  /* 0x0000e400ff087b82 */ /* 0x004e280000000a00 */
        /* <DEDUP_REMOVED lines=11> */
.L_x_75:
[----:B------:R-:W-:Y:S05]  /*46d0*/  @!P0 BRA `(.L_x_70) ;  /* 0x0000000000388947 */ /* 0x000fea0003800000 */
[----:B------:R-:W-:Y:S01]  /*46e0*/  IMAD.WIDE.U32 R6, R11, 0x4, R16 ;  /* 0x000000040b067825 */ /* 0x000fe200078e0010 */
[----:B0-2---:R-:W0:Y:S04]  /*46f0*/  LDC.64 R8, c[0x0][0x390] ;  /* 0x0000e400ff087b82 */ /* 0x005e280000000a00 */
[----:B------:R-:W2:Y:S01]  /*4700*/  LD.E R13, desc[UR36][R6.64] ;  /* 0x00000024060d7980 */ /* 0x000ea2000c101900 */
[----:B------:R-:W-:Y:S01]  /*4710*/  IMAD R5, R5, R0, R11 ;  /* 0x0000000005057224 */ /* 0x000fe200078e020b */
[----:B------:R-:W-:-:S03]  /*4720*/  ISETP.NE.AND P0, PT, R18, 0x1, PT ;  /* 0x000000011200780c */ /* 0x000fc60003f05270 */
[----:B0-----:R-:W-:-:S05]  /*4730*/  IMAD.WIDE R4, R5, 0x4, R8 ;  /* 0x0000000405047825 */ /* 0x001fca00078e0208 */
[----:B--2---:R3:W-:Y:S05]  /*4740*/  STG.E desc[UR36][R4.64], R13 ;  /* 0x0000000d04007986 */ /* 0x0047ea000c101924 */
[----:B------:R-:W-:Y:S05]  /*4750*/  @!P0 BRA `(.L_x_70) ;  /* 0x0000000000188947 */ /* 0x000fea0003800000 */
[----:B------:R-:W2:Y:S01]  /*4760*/  LD.E R9, desc[UR36][R6.64+0x4] ;  /* 0x0000042406097980 */ /* 0x000ea2000c101900 */
[----:B------:R-:W-:-:S03]  /*4770*/  ISETP.NE.AND P0, PT, R18, 0x2, PT ;  /* 0x000000021200780c */ /* 0x000fc60003f05270 */
[----:B--2---:R4:W-:Y:S10]  /*4780*/  STG.E desc[UR36][R4.64+0x4], R9 ;  /* 0x0000040904007986 */ /* 0x0049f4000c101924 */
[----:B------:R-:W-:Y:S05]  /*4790*/  @!P0 BRA `(.L_x_70) ;  /* 0x0000000000088947 */ /* 0x000fea0003800000 */
[----:B------:R-:W2:Y:S04]  /*47a0*/  LD.E R7, desc[UR36][R6.64+0x8] ;  /* 0x0000082406077980 */ /* 0x000ea8000c101900 */
[----:B--2---:R0:W-:Y:S02]  /*47b0*/  STG.E desc[UR36][R4.64+0x8], R7 ;  /* 0x0000080704007986 */ /* 0x0041e4000c101924 */
.L_x_70:
[----:B------:R-:W-:Y:S01]  /*47c0*/  ISETP.GE.AND P0, PT, R0, RZ, PT ;  /* 0x000000ff0000720c */ /* 0x000fe20003f06270 */
[----:B------:R-:W-:-:S12]  /*47d0*/  IMAD.MOV.U32 R14, RZ, RZ, RZ ;  /* 0x000000ffff0e7224 */ /* 0x000fd800078e00ff */
[----:B------:R-:W-:Y:S05]  /*47e0*/  @!P0 BRA `(.L_x_76) ;  /* 0x00000008004c8947 */ /* 0x000fea0003800000 */
[----:B------:R-:W5:Y:S01]  /*47f0*/  LDC R12, c[0x0][0x380] ;  /* 0x0000e000ff0c7b82 */ /* 0x000f620000000800 */
[----:B------:R-:W-:Y:S01]  /*4800*/  ISETP.GE.U32.AND P0, PT, R0, 0x3, PT ;  /* 0x000000030000780c */ /* 0x000fe20003f06070 */
[----:B0-23--:R-:W-:Y:S02]  /*4810*/  HFMA2 R13, -RZ, RZ, 0, 0 ;  /* 0x00000000ff0d7431 */ /* 0x00dfe400000001ff */
[----:B------:R-:W-:-:S04]  /*4820*/  IMAD.MOV.U32 R14, RZ, RZ, RZ ;  /* 0x000000ffff0e7224 */ /* 0x000fc800078e00ff */
[----:B-1--4-:R-:W0:Y:S01]  /*4830*/  LDC R5, c[0x0][0x380] ;  /* 0x0000e000ff057b82 */ /* 0x012e220000000800 */
[----:B-----5:R-:W-:Y:S02]  /*4840*/  VIADD R12, R12, 0x1 ;  /* 0x000000010c0c7836 */ /* 0x020fe40000000000 */
[----:B0-----:R-:W-:-:S03]  /*4850*/  IMAD.WIDE R4, R5, 0x4, R16 ;  /* 0x0000000405047825 */ /* 0x001fc600078e0210 */
[----:B------:R-:W-:Y:S05]  /*4860*/  @!P0 BRA `(.L_x_77) ;  /* 0x00000004003c8947 */ /* 0x000fea0003800000 */
[----:B------:R-:W-:Y:S01]  /*4870*/  BSSY.RECONVERGENT B0, `(.L_x_77) ;  /* 0x000004e000007945 */ /* 0x000fe20003800200 */
[----:B------:R-:W-:Y:S02]  /*4880*/  CS2R R14, SRZ ;  /* 0x00000000000e7805 */ /* 0x000fe4000001ff00 */
[----:B------:R-:W-:-:S07]  /*4890*/  LOP3.LUT R13, R12, 0xfffffffc, RZ, 0xc0, !PT ;  /* 0xfffffffc0c0d7812 */ /* 0x000fce00078ec0ff */
.L_x_81:
[C---:B------:R-:W-:Y:S01]  /*48a0*/  ISETP.NE.AND P0, PT, R15.reuse, RZ, PT ;  /* 0x000000ff0f00720c */ /* 0x040fe20003f05270 */
[----:B------:R-:W-:Y:S01]  /*48b0*/  BSSY.RECONVERGENT B1, `(.L_x_78) ;  /* 0x000000d000017945 */ /* 0x000fe20003800200 */
[----:B------:R-:W-:-:S11]  /*48c0*/  IMAD.WIDE R8, R15, 0x4, R16 ;  /* 0x000000040f087825 */ /* 0x000fd600078e0210 */
[----:B------:R-:W-:Y:S05]  /*48d0*/  @P0 BRA `(.L_x_79) ;  /* 0x0000000000100947 */ /* 0x000fea0003800000 */
[----:B------:R0:W5:Y:S01]  /*48e0*/  LD.E R6, desc[UR36][R16.64] ;  /* 0x0000002410067980 */ /* 0x000162000c101900 */
[----:B------:R-:W1:Y:S02]  /*48f0*/  LDCU UR4, c[0x0][0x3b0] ;  /* 0x00007600ff0477ac */ /* 0x000e640008000800 */
[----:B-1----:R-:W-:Y:S01]  /*4900*/  IMAD.U32 R7, RZ, RZ, UR4 ;  /* 0x00000004ff077e24 */ /* 0x002fe2000f8e00ff */
[----:B0-----:R-:W-:Y:S06]  /*4910*/  BRA `(.L_x_80) ;  /* 0x0000000000187947 */ /* 0x001fec0003800000 */
.L_x_79:
[----:B------:R-:W0:Y:S02]  /*4920*/  LDCU UR4, c[0x0][0x380] ;  /* 0x00007000ff0477ac */ /* 0x000e240008000800 */
[----:B0-----:R-:W-:-:S13]  /*4930*/  ISETP.NE.AND P0, PT, R15, UR4, PT ;  /* 0x000000040f007c0c */ /* 0x001fda000bf05270 */
[----:B------:R0:W5:Y:S01]  /*4940*/  @!P0 LD.E R7, desc[UR36][R4.64+-0x4] ;  /* 0xfffffc2404078980 */ /* 0x000162000c101900 */
[----:B------:R-:W1:Y:S03]  /*4950*/  @!P0 LDC R6, c[0x0][0x3b0] ;  /* 0x0000ec00ff068b82 */ /* 0x000e660000000800 */
[----:B------:R0:W5:Y:S04]  /*4960*/  @P0 LD.E R6, desc[UR36][R8.64] ;  /* 0x0000002408060980 */ /* 0x000168000c101900 */
[----:B-1----:R0:W5:Y:S02]  /*4970*/  @P0 LD.E R7, desc[UR36][R8.64+-0x4] ;  /* 0xfffffc2408070980 */ /* 0x002164000c101900 */
.L_x_80:
[----:B------:R-:W-:Y:S05]  /*4980*/  BSYNC.RECONVERGENT B1 ;  /* 0x0000000000017941 */ /* 0x000fea0003800200 */
.L_x_78:
[----:B------:R-:W1:Y:S01]  /*4990*/  LDCU UR4, c[0x0][0x380] ;  /* 0x00007000ff0477ac */ /* 0x000e620008000800 */
[C---:B------:R-:W-:Y:S01]  /*49a0*/  VIADD R11, R15.reuse, 0x1 ;  /* 0x000000010f0b7836 */ /* 0x040fe20000000000 */
[----:B------:R-:W-:Y:S01]  /*49b0*/  IADD3 R21, PT, PT, R15, 0x3, RZ ;  /* 0x000000030f157810 */ /* 0x000fe20007ffe0ff */
[----:B-1----:R-:W-:Y:S01]  /*49c0*/  IMAD.U32 R0, RZ, RZ, UR4 ;  /* 0x00000004ff007e24 */ /* 0x002fe2000f8e00ff */
[----:B------:R-:W1:Y:S04]  /*49d0*/  LDCU.64 UR4, c[0x0][0x3a0] ;  /* 0x00007400ff0477ac */ /* 0x000e680008000a00 */
[-C--:B------:R-:W-:Y:S01]  /*49e0*/  ISETP.NE.AND P0, PT, R11, R0.reuse, PT ;  /* 0x000000000b00720c */ /* 0x080fe20003f05270 */
[----:B------:R-:W-:Y:S01]  /*49f0*/  VIADD R11, R15, 0x2 ;  /* 0x000000020f0b7836 */ /* 0x000fe20000000000 */
[----:B------:R-:W-:-:S04]  /*4a00*/  ISETP.NE.AND P2, PT, R21, R0, PT ;  /* 0x000000001500720c */ /* 0x000fc80003f45270 */
[----:B------:R-:W-:-:S07]  /*4a10*/  ISETP.NE.AND P1, PT, R11, R0, PT ;  /* 0x000000000b00720c */ /* 0x000fce0003f25270 */
[----:B------:R-:W2:Y:S04]  /*4a20*/  @P0 LD.E R21, desc[UR36][R8.64] ;  /* 0x0000002408150980 */ /* 0x000ea8000c101900 */
[----:B------:R-:W3:Y:S04]  /*4a30*/  @P2 LD.E R10, desc[UR36][R8.64+0x8] ;  /* 0x00000824080a2980 */ /* 0x000ee8000c101900 */
[----:B------:R-:W4:Y:S01]  /*4a40*/  @P1 LD.E R28, desc[UR36][R8.64+0x4] ;  /* 0x00000424081c1980 */ /* 0x000f22000c101900 */
[----:B-----5:R-:W-:Y:S01]  /*4a50*/  VIADD R7, R7, 0xffffffff ;  /* 0xffffffff07077836 */ /* 0x020fe20000000000 */
[----:B------:R-:W-:-:S02]  /*4a60*/  SHF.R.S32.HI R20, RZ, 0x1f, R6 ;  /* 0x0000001fff147819 */ /* 0x000fc40000011406 */
[----:B------:R-:W0:Y:S01]  /*4a70*/  @P0 LD.E R26, desc[UR36][R8.64+0x4] ;  /* 0x00000424081a0980 */ /* 0x000e22000c101900 */
[----:B------:R-:W-:-:S05]  /*4a80*/  IMAD R7, R12, R7, RZ ;  /* 0x000000070c077224 */ /* 0x000fca00078e02ff */
[----:B------:R-:W-:-:S04]  /*4a90*/  IADD3 R11, P3, PT, R7, R6, RZ ;  /* 0x00000006070b7210 */ /* 0x000fc80007f7e0ff */
[----:B------:R-:W-:Y:S02]  /*4aa0*/  LEA.HI.X.SX32 R20, R7, R20, 0x1, P3 ;  /* 0x0000001407147211 */ /* 0x000fe400018f0eff */
[----:B-1----:R-:W-:-:S04]  /*4ab0*/  LEA R6, P3, R11, UR4, 0x2 ;  /* 0x000000040b067c11 */ /* 0x002fc8000f8610ff */
[----:B------:R-:W-:Y:S02]  /*4ac0*/  LEA.HI.X R7, R11, UR5, R20, 0x2, P3 ;  /* 0x000000050b077c11 */ /* 0x000fe400098f1414 */
[----:B------:R-:W4:Y:S04]  /*4ad0*/  @P1 LD.E R20, desc[UR36][R8.64+0x8] ;  /* 0x0000082408141980 */ /* 0x000f28000c101900 */
[----:B------:R0:W4:Y:S04]  /*4ae0*/  @P2 LD.E R11, desc[UR36][R8.64+0xc] ;  /* 0x00000c24080b2980 */ /* 0x000128000c101900 */
[----:B------:R-:W2:Y:S04]  /*4af0*/  @!P0 LD.E R21, desc[UR36][R4.64+-0x4] ;  /* 0xfffffc2404158980 */ /* 0x000ea8000c101900 */
[----:B------:R-:W3:Y:S04]  /*4b00*/  @!P2 LD.E R10, desc[UR36][R4.64+-0x4] ;  /* 0xfffffc24040aa980 */ /* 0x000ee8000c101900 */
[----:B------:R-:W4:Y:S01]  /*4b10*/  @!P1 LD.E R28, desc[UR36][R4.64+-0x4] ;  /* 0xfffffc24041c9980 */ /* 0x000f22000c101900 */
[----:B------:R-:W0:Y:S08]  /*4b20*/  @!P0 LDC R26, c[0x0][0x3b0] ;  /* 0x0000ec00ff1a8b82 */ /* 0x000e300000000800 */
[----:B------:R-:W1:Y:S08]  /*4b30*/  @!P1 LDC R20, c[0x0][0x3b0] ;  /* 0x0000ec00ff149b82 */ /* 0x000e700000000800 */
[----:B------:R-:W1:Y:S01]  /*4b40*/  @!P2 LDC R11, c[0x0][0x3b0] ;  /* 0x0000ec00ff0bab82 */ /* 0x000e620000000800 */
[----:B0-----:R-:W-:Y:S01]  /*4b50*/  SHF.R.S32.HI R8, RZ, 0x1f, R26 ;  /* 0x0000001fff087819 */ /* 0x001fe2000001141a */
[----:B--2---:R-:W-:-:S04]  /*4b60*/  VIADD R21, R21, 0xffffffff ;  /* 0xffffffff15157836 */ /* 0x004fc80000000000 */
[----:B------:R-:W-:Y:S02]  /*4b70*/  IMAD R27, R12, R21, RZ ;  /* 0x000000150c1b7224 */ /* 0x000fe400078e02ff */
[----:B---3--:R-:W-:Y:S02]  /*4b80*/  VIADD R9, R10, 0xffffffff ;  /* 0xffffffff0a097836 */ /* 0x008fe40000000000 */
[----:B----4-:R-:W-:Y:S01]  /*4b90*/  VIADD R29, R28, 0xffffffff ;  /* 0xffffffff1c1d7836 */ /* 0x010fe20000000000 */
[C---:B------:R-:W-:Y:S01]  /*4ba0*/  IADD3 R28, P0, PT, R27.reuse, R26, RZ ;  /* 0x0000001a1b1c7210 */ /* 0x040fe20007f1e0ff */
[----:B------:R0:W2:Y:S02]  /*4bb0*/  LDG.E R21, desc[UR36][R6.64+-0x4] ;  /* 0xfffffc2406157981 */ /* 0x0000a4000c1e1900 */
[C---:B------:R-:W-:Y:S01]  /*4bc0*/  IMAD R29, R12.reuse, R29, RZ ;  /* 0x0000001d0c1d7224 */ /* 0x040fe200078e02ff */
[----:B------:R-:W-:Y:S01]  /*4bd0*/  LEA.HI.X.SX32 R27, R27, R8, 0x1, P0 ;  /* 0x000000081b1b7211 */ /* 0x000fe200000f0eff */
[----:B------:R-:W-:Y:S01]  /*4be0*/  IMAD R8, R12, R9, RZ ;  /* 0x000000090c087224 */ /* 0x000fe200078e02ff */
[----:B-1----:R-:W-:-:S02]  /*4bf0*/  SHF.R.S32.HI R10, RZ, 0x1f, R20 ;  /* 0x0000001fff0a7819 */ /* 0x002fc40000011414 */
[C---:B------:R-:W-:Y:S02]  /*4c00*/  IADD3 R26, P0, PT, R29.reuse, R20, RZ ;  /* 0x000000141d1a7210 */ /* 0x040fe40007f1e0ff */
[----:B------:R-:W-:Y:S02]  /*4c10*/  SHF.R.S32.HI R9, RZ, 0x1f, R11 ;  /* 0x0000001fff097819 */ /* 0x000fe4000001140b */
[----:B------:R-:W-:Y:S02]  /*4c20*/  LEA.HI.X.SX32 R29, R29, R10, 0x1, P0 ;  /* 0x0000000a1d1d7211 */ /* 0x000fe400000f0eff */
[----:B------:R-:W-:Y:S02]  /*4c30*/  IADD3 R11, P1, PT, R8, R11, RZ ;  /* 0x0000000b080b7210 */ /* 0x000fe40007f3e0ff */
[----:B0-----:R-:W-:Y:S02]  /*4c40*/  LEA R6, P0, R28, UR4, 0x2 ;  /* 0x000000041c067c11 */ /* 0x001fe4000f8010ff */
[----:B------:R-:W-:-:S02]  /*4c50*/  LEA.HI.X.SX32 R20, R8, R9, 0x1, P1 ;  /* 0x0000000908147211 */ /* 0x000fc400008f0eff */
[----:B------:R-:W-:Y:S02]  /*4c60*/  LEA.HI.X R7, R28, UR5, R27, 0x2, P0 ;  /* 0x000000051c077c11 */ /* 0x000fe400080f141b */
[----:B------:R-:W-:-:S03]  /*4c70*/  LEA R8, P0, R26, UR4, 0x2 ;  /* 0x000000041a087c11 */ /* 0x000fc6000f8010ff */
[----:B------:R-:W3:Y:S01]  /*4c80*/  LDG.E R6, desc[UR36][R6.64+-0x4] ;  /* 0xfffffc2406067981 */ /* 0x000ee2000c1e1900 */
[----:B------:R-:W-:Y:S02]  /*4c90*/  LEA.HI.X R9, R26, UR5, R29, 0x2, P0 ;  /* 0x000000051a097c11 */ /* 0x000fe400080f141d */
[----:B------:R-:W-:-:S03]  /*4ca0*/  LEA R10, P0, R11, UR4, 0x2 ;  /* 0x000000040b0a7c11 */ /* 0x000fc6000f8010ff */
[----:B------:R-:W4:Y:S01]  /*4cb0*/  LDG.E R8, desc[UR36][R8.64+-0x4] ;  /* 0xfffffc2408087981 */ /* 0x000f22000c1e1900 */
        /* <DEDUP_REMOVED lines=10> */
.L_x_77:
[----:B------:R-:W-:-:S04]  /*4d60*/  LOP3.LUT R20, R12, 0x3, RZ, 0xc0, !PT ;  /* 0x000000030c147812 */ /* 0x000fc800078ec0ff */
[----:B------:R-:W-:-:S13]  /*4d70*/  ISETP.NE.AND P0, PT, R20, RZ, PT ;  /* 0x000000ff1400720c */ /* 0x000fda0003f05270 */
[----:B------:R-:W-:Y:S05]  /*4d80*/  @!P0 BRA `(.L_x_76) ;  /* 0x0000000000e48947 */ /* 0x000fea0003800000 */
[C---:B------:R-:W-:Y:S01]  /*4d90*/  ISETP.NE.AND P0, PT, R13.reuse, RZ, PT ;  /* 0x000000ff0d00720c */ /* 0x040fe20003f05270 */
[----:B------:R-:W-:-:S04]  /*4da0*/  IMAD.WIDE R8, R13, 0x4, R16 ;  /* 0x000000040d087825 */ /* 0x000fc800078e0210 */
[----:B------:R-:W-:-:S08]  /*4db0*/  IMAD.WIDE.U32 R6, R13, 0x4, R16 ;  /* 0x000000040d067825 */ /* 0x000fd000078e0010 */
[----:B------:R-:W-:Y:S05]  /*4dc0*/  @!P0 BRA `(.L_x_82) ;  /* 0x0000000000188947 */ /* 0x000fea0003800000 */
[----:B------:R-:W-:-:S13]  /*4dd0*/  ISETP.NE.AND P0, PT, R13, R0, PT ;  /* 0x000000000d00720c */ /* 0x000fda0003f05270 */
[----:B------:R0:W5:Y:S04]  /*4de0*/  @P0 LD.E R10, desc[UR36][R8.64+-0x4] ;  /* 0xfffffc24080a0980 */ /* 0x000168000c101900 */
[----:B------:R0:W5:Y:S04]  /*4df0*/  @P0 LD.E R11, desc[UR36][R6.64] ;  /* 0x00000024060b0980 */ /* 0x000168000c101900 */
[----:B------:R0:W5:Y:S01]  /*4e00*/  @!P0 LD.E R10, desc[UR36][R4.64+-0x4] ;  /* 0xfffffc24040a8980 */ /* 0x000162000c101900 */
[----:B------:R-:W1:Y:S01]  /*4e10*/  @!P0 LDC R11, c[0x0][0x3b0] ;  /* 0x0000ec00ff0b8b82 */ /* 0x000e620000000800 */
[----:B------:R-:W-:Y:S05]  /*4e20*/  BRA `(.L_x_83) ;  /* 0x00000000000c7947 */ /* 0x000fea0003800000 */
.L_x_82:
[----:B------:R2:W5:Y:S01]  /*4e30*/  LD.E R11, desc[UR36][R16.64] ;  /* 0x00000024100b7980 */ /* 0x000562000c101900 */
[----:B------:R-:W0:Y:S02]  /*4e40*/  LDCU UR4, c[0x0][0x3b0] ;  /* 0x00007600ff0477ac */ /* 0x000e240008000800 */
[----:B0-2---:R-:W-:-:S07]  /*4e50*/  MOV R10, UR4 ;  /* 0x00000004000a7c02 */ /* 0x005fce0008000f00 */
.L_x_83:
[----:B------:R-:W2:Y:S01]  /*4e60*/  LDCU.64 UR4, c[0x0][0x3a0] ;  /* 0x00007400ff0477ac */ /* 0x000ea20008000a00 */
[----:B-----5:R-:W-:-:S04]  /*4e70*/  VIADD R15, R10, 0xffffffff ;  /* 0xffffffff0a0f7836 */ /* 0x020fc80000000000 */
[----:B------:R-:W-:Y:S01]  /*4e80*/  IMAD R10, R12, R15, RZ ;  /* 0x0000000f0c0a7224 */ /* 0x000fe200078e02ff */
[----:B-1----:R-:W-:-:S04]  /*4e90*/  SHF.R.S32.HI R15, RZ, 0x1f, R11 ;  /* 0x0000001fff0f7819 */ /* 0x002fc8000001140b */
[----:B------:R-:W-:-:S04]  /*4ea0*/  IADD3 R11, P0, PT, R10, R11, RZ ;  /* 0x0000000b0a0b7210 */ /* 0x000fc80007f1e0ff */
[----:B------:R-:W-:Y:S02]  /*4eb0*/  LEA.HI.X.SX32 R26, R10, R15, 0x1, P0 ;  /* 0x0000000f0a1a7211 */ /* 0x000fe400000f0eff */
[----:B--2---:R-:W-:-:S04]  /*4ec0*/  LEA R10, P0, R11, UR4, 0x2 ;  /* 0x000000040b0a7c11 */ /* 0x004fc8000f8010ff */
[----:B------:R-:W-:-:S06]  /*4ed0*/  LEA.HI.X R11, R11, UR5, R26, 0x2, P0 ;  /* 0x000000050b0b7c11 */ /* 0x000fcc00080f141a */
[----:B------:R-:W2:Y:S01]  /*4ee0*/  LDG.E R11, desc[UR36][R10.64+-0x4] ;  /* 0xfffffc240a0b7981 */ /* 0x000ea2000c1e1900 */
[----:B------:R-:W-:Y:S01]  /*4ef0*/  ISETP.NE.AND P0, PT, R20, 0x1, PT ;  /* 0x000000011400780c */ /* 0x000fe20003f05270 */
[----:B--2---:R-:W-:-:S12]  /*4f00*/  FADD R14, R14, R11 ;  /* 0x0000000b0e0e7221 */ /* 0x004fd80000000000 */
[----:B------:R-:W-:Y:S05]  /*4f10*/  @!P0 BRA `(.L_x_76) ;  /* 0x0000000000808947 */ /* 0x000fea0003800000 */
[----:B------:R-:W-:-:S05]  /*4f20*/  VIADD R11, R13, 0x1 ;  /* 0x000000010d0b7836 */ /* 0x000fca0000000000 */
[----:B------:R-:W-:-:S13]  /*4f30*/  ISETP.NE.AND P0, PT, R11, R0, PT ;  /* 0x000000000b00720c */ /* 0x000fda0003f05270 */
[----:B------:R-:W2:Y:S04]  /*4f40*/  @P0 LD.E R10, desc[UR36][R8.64] ;  /* 0x00000024080a0980 */ /* 0x000ea8000c101900 */
[----:B------:R-:W3:Y:S04]  /*4f50*/  @P0 LD.E R11, desc[UR36][R6.64+0x4] ;  /* 0x00000424060b0980 */ /* 0x000ee8000c101900 */
[----:B------:R-:W2:Y:S01]  /*4f60*/  @!P0 LD.E R10, desc[UR36][R4.64+-0x4] ;  /* 0xfffffc24040a8980 */ /* 0x000ea2000c101900 */
[----:B------:R-:W3:Y:S01]  /*4f70*/  @!P0 LDC R11, c[0x0][0x3b0] ;  /* 0x0000ec00ff0b8b82 */ /* 0x000ee20000000800 */
[----:B--2---:R-:W-:-:S04]  /*4f80*/  VIADD R15, R10, 0xffffffff ;  /* 0xffffffff0a0f7836 */ /* 0x004fc80000000000 */
[----:B------:R-:W-:Y:S01]  /*4f90*/  IMAD R10, R12, R15, RZ ;  /* 0x0000000f0c0a7224 */ /* 0x000fe200078e02ff */
[----:B---3--:R-:W-:-:S04]  /*4fa0*/  SHF.R.S32.HI R15, RZ, 0x1f, R11 ;  /* 0x0000001fff0f7819 */ /* 0x008fc8000001140b */
[----:B------:R-:W-:-:S04]  /*4fb0*/  IADD3 R11, P0, PT, R10, R11, RZ ;  /* 0x0000000b0a0b7210 */ /* 0x000fc80007f1e0ff */
[----:B------:R-:W-:Y:S02]  /*4fc0*/  LEA.HI.X.SX32 R26, R10, R15, 0x1, P0 ;  /* 0x0000000f0a1a7211 */ /* 0x000fe400000f0eff */
[----:B------:R-:W-:-:S04]  /*4fd0*/  LEA R10, P0, R11, UR4, 0x2 ;  /* 0x000000040b0a7c11 */ /* 0x000fc8000f8010ff */
        /* <DEDUP_REMOVED lines=11> */
[----:B--2---:R-:W-:Y:S01]  /*5090*/  VIADD R11, R0, 0xffffffff ;  /* 0xffffffff000b7836 */ /* 0x004fe20000000000 */
[----:B---3--:R-:W-:-:S03]  /*50a0*/  SHF.R.S32.HI R0, RZ, 0x1f, R10 ;  /* 0x0000001fff007819 */ /* 0x008fc6000001140a */
[----:B------:R-:W-:-:S05]  /*50b0*/  IMAD R11, R12, R11, RZ ;  /* 0x0000000b0c0b7224 */ /* 0x000fca00078e02ff */
[----:B------:R-:W-:-:S04]  /*50c0*/  IADD3 R12, P0, PT, R11, R10, RZ ;  /* 0x0000000a0b0c7210 */ /* 0x000fc80007f1e0ff */
[----:B------:R-:W-:Y:S02]  /*50d0*/  LEA.HI.X.SX32 R11, R11, R0, 0x1, P0 ;  /* 0x000000000b0b7211 */ /* 0x000fe400000f0eff */
[----:B------:R-:W-:-:S04]  /*50e0*/  LEA R10, P0, R12, UR4, 0x2 ;  /* 0x000000040c0a7c11 */ /* 0x000fc8000f8010ff */
[----:B------:R-:W-:-:S06]  /*50f0*/  LEA.HI.X R11, R12, UR5, R11, 0x2, P0 ;  /* 0x000000050c0b7c11 */ /* 0x000fcc00080f140b */
[----:B------:R-:W2:Y:S02]  /*5100*/  LDG.E R11, desc[UR36][R10.64+-0x4] ;  /* 0xfffffc240a0b7981 */ /* 0x000ea4000c1e1900 */
[----:B--2---:R-:W-:-:S07]  /*5110*/  FADD R14, R14, R11 ;  /* 0x0000000b0e0e7221 */ /* 0x004fce0000000000 */
.L_x_76:
[----:B------:R-:W5:Y:S01]  /*5120*/  LDCU UR4, c[0x0][0x388] ;  /* 0x00007100ff0477ac */ /* 0x000f620008000800 */
[----:B------:R-:W-:-:S04]  /*5130*/  FSETP.GEU.AND P0, PT, R14, R25, PT ;  /* 0x000000190e00720b */ /* 0x000fc80003f0e000 */
[----:B------:R-:W-:-:S09]  /*5140*/  FSEL R25, R14, R25, !P0 ;  /* 0x000000190e197208 */ /* 0x000fd20004000000 */
[----:B------:R-:W-:Y:S02]  /*5150*/  @!P0 IADD3 R22, PT, PT, R3, R24, RZ ;  /* 0x0000001803168210 */ /* 0x000fe40007ffe0ff */
[C---:B-----5:R-:W-:Y:S01]  /*5160*/  ISETP.NE.AND P1, PT, R24.reuse, UR4, PT ;  /* 0x0000000418007c0c */ /* 0x060fe2000bf25270 */
[----:B------:R-:W-:Y:S02]  /*5170*/  VIADD R24, R24, 0x1 ;  /* 0x0000000118187836 */ /* 0x000fe40000000000 */
[----:B0-2---:R-:W-:-:S10]  /*5180*/  IMAD.MOV.U32 R27, RZ, RZ, R22 ;  /* 0x000000ffff1b7224 */ /* 0x005fd400078e0016 */
[----:B------:R-:W-:Y:S05]  /*5190*/  @P1 BRA `(.L_x_84) ;  /* 0xffffffe000fc1947 */ /* 0x000fea000383ffff */
[----:B------:R-:W-:Y:S05]  /*51a0*/  BSYNC.RECONVERGENT B7 ;  /* 0x0000000000077941 */ /* 0x000fea0003800200 */
.L_x_55:
[----:B-1-34-:R-:W1:Y:S08]  /*51b0*/  LDC.64 R4, c[0x0][0x398] ;  /* 0x0000e600ff047b82 */ /* 0x01ae700000000a00 */
[----:B0-2---:R-:W0:Y:S01]  /*51c0*/  LDC.64 R6, c[0x0][0x3a8] ;  /* 0x0000ea00ff067b82 */ /* 0x005e220000000a00 */
[----:B-1----:R-:W-:-:S05]  /*51d0*/  IMAD.WIDE R4, R2, 0x4, R4 ;  /* 0x0000000402047825 */ /* 0x002fca00078e0204 */
[----:B------:R-:W-:Y:S01]  /*51e0*/  STG.E desc[UR36][R4.64], R27 ;  /* 0x0000001b04007986 */ /* 0x000fe2000c101924 */
[----:B0-----:R-:W-:-:S05]  /*51f0*/  IMAD.WIDE R2, R2, 0x4, R6 ;  /* 0x0000000402027825 */ /* 0x001fca00078e0206 */
[----:B------:R-:W-:Y:S01]  /*5200*/  STG.E desc[UR36][R2.64], R25 ;  /* 0x0000001902007986 */ /* 0x000fe2000c101924 */
[----:B------:R-:W-:Y:S05]  /*5210*/  EXIT ;  /* 0x000000000000794d */ /* 0x000fea0003800000 */
        .type           $_Z25find_permutation_combinediiiPiS_PfS0_i$_Z12quickSortGPUPiii,@function
        .size           $_Z25find_permutation_combinediiiPiS_PfS0_i$_Z12quickSortGPUPiii,(.L_x_105 - $_Z25find_permutation_combinediiiPiS_PfS0_i$_Z12quickSortGPUPiii)
$_Z25find_permutation_combinediiiPiS_PfS0_i$_Z12quickSortGPUPiii:
[----:B------:R-:W-:-:S05]  /*5220*/  VIADD R1, R1, 0xffffffc0 ;  /* 0xffffffc001017836 */ /* 0x000fca0000000000 */
[----:B------:R-:W-:Y:S04]  /*5230*/  STL [R1+0x3c], R37 ;  /* 0x00003c2501007387 */ /* 0x000fe80000100800 */
[----:B------:R-:W-:Y:S04]  /*5240*/  STL [R1+0x38], R31 ;  /* 0x0000381f01007387 */ /* 0x000fe80000100800 */
[----:B------:R-:W-:Y:S04]  /*5250*/  STL [R1+0x34], R29 ;  /* 0x0000341d01007387 */ /* 0x000fe80000100800 */
[----:B------:R-:W-:Y:S04]  /*5260*/  STL [R1+0x30], R27 ;  /* 0x0000301b01007387 */ /* 0x000fe80000100800 */
[----:B------:R-:W-:Y:S04]  /*5270*/  STL [R1+0x2c], R26 ;  /* 0x00002c1a01007387 */ /* 0x000fe80000100800 */
[----:B------:R-:W-:Y:S04]  /*5280*/  STL [R1+0x28], R25 ;  /* 0x0000281901007387 */ /* 0x000fe80000100800 */
[----:B------:R-:W-:Y:S04]  /*5290*/  STL [R1+0x24], R24 ;  /* 0x0000241801007387 */ /* 0x000fe80000100800 */
[----:B------:R0:W-:Y:S04]  /*52a0*/  STL [R1+0x20], R23 ;  /* 0x0000201701007387 */ /* 0x0001e80000100800 */
[----:B------:R1:W-:Y:S04]  /*52b0*/  STL [R1+0x1c], R22 ;  /* 0x00001c1601007387 */ /* 0x0003e80000100800 */
[----:B------:R-:W-:Y:S01]  /*52c0*/  STL [R1+0x18], R21 ;  /* 0x0000181501007387 */ /* 0x000fe20000100800 */
[----:B0-----:R-:W-:-:S03]  /*52d0*/  IMAD.MOV.U32 R23, RZ, RZ, R5 ;  /* 0x000000ffff177224 */ /* 0x001fc600078e0005 */
[----:B------:R-:W-:Y:S01]  /*52e0*/  STL [R1+0x14], R20 ;  /* 0x0000141401007387 */ /* 0x000fe20000100800 */
[----:B-1----:R-:W-:-:S03]  /*52f0*/  MOV R22, R4 ;  /* 0x0000000400167202 */ /* 0x002fc60000000f00 */
[----:B------:R-:W-:Y:S04]  /*5300*/  STL [R1+0x10], R19 ;  /* 0x0000101301007387 */ /* 0x000fe80000100800 */
[----:B------:R0:W-:Y:S04]  /*5310*/  STL [R1+0xc], R18 ;  /* 0x00000c1201007387 */ /* 0x0001e80000100800 */
[----:B------:R1:W-:Y:S04]  /*5320*/  STL [R1+0x8], R17 ;  /* 0x0000081101007387 */ /* 0x0003e80000100800 */
[----:B------:R2:W-:Y:S01]  /*5330*/  STL [R1+0x4], R16 ;  /* 0x0000041001007387 */ /* 0x0005e20000100800 */
[----:B0-----:R-:W0:Y:S05]  /*5340*/  BMOV.32.CLEAR R18, B7 ;  /* 0x0000000007127355 */ /* 0x001e2a0000100000 */
[----:B------:R3:W-:Y:S01]  /*5350*/  STL [R1], R2 ;  /* 0x0000000201007387 */ /* 0x0007e20000100800 */
[----:B------:R-:W-:Y:S01]  /*5360*/  BSSY.RECONVERGENT B7, `(.L_x_85) ;  /* 0x0000108000077945 */ /* 0x000fe20003800200 */
[----:B-1----:R-:W-:-:S03]  /*5370*/  IMAD.MOV.U32 R17, RZ, RZ, R7 ;  /* 0x000000ffff117224 */ /* 0x002fc600078e0007 */
[----:B--2---:R-:W1:Y:S05]  /*5380*/  BMOV.32.CLEAR R16, B6 ;  /* 0x0000000006107355 */ /* 0x004e6a0000100000 */
[----:B------:R-:W-:-:S13]  /*5390*/  ISETP.GE.AND P0, PT, R6, R17, PT ;  /* 0x000000110600720c */ /* 0x000fda0003f06270 */
[----:B01-3--:R-:W-:Y:S05]  /*53a0*/  @P0 BRA `(.L_x_86) ;  /* 0x00000010000c0947 */ /* 0x00bfea0003800000 */
[----:B------:R-:W0:Y:S01]  /*53b0*/  LDC.64 R26, c[0x0][0x358] ;  /* 0x0000d600ff1a7b82 */ /* 0x000e220000000a00 */
[----:B------:R-:W-:Y:S01]  /*53c0*/  IADD3 R24, P0, PT, R22, 0x20, RZ ;  /* 0x0000002016187810 */ /* 0x000fe20007f1e0ff */
[----:B------:R-:W-:Y:S04]  /*53d0*/  BSSY.RECONVERGENT B6, `(.L_x_86) ;  /* 0x0000100000067945 */ /* 0x000fe80003800200 */
[----:B------:R-:W-:-:S08]  /*53e0*/  IMAD.X R25, RZ, RZ, R23, P0 ;  /* 0x000000ffff197224 */ /* 0x000fd000000e0617 */
.L_x_103:
[C---:B------:R-:W-:Y:S01]  /*53f0*/  VIADDMNMX R3, R6.reuse, 0x1, R17, !PT ;  /* 0x0000000106037846 */ /* 0x040fe20007800111 */
[----:B------:R-:W-:Y:S01]  /*5400*/  IMAD.WIDE R4, R6, 0x4, R22 ;  /* 0x0000000406047825 */ /* 0x000fe200078e0216 */
[----:B0-----:R-:W-:Y:S02]  /*5410*/  R2UR UR4, R26 ;  /* 0x000000001a0472ca */ /* 0x001fe400000e0000 */
[----:B------:R-:W-:Y:S01]  /*5420*/  R2UR UR5, R27 ;  /* 0x000000001b0572ca */ /* 0x000fe200000e0000 */
[----:B------:R-:W-:Y:S02]  /*5430*/  IMAD.IADD R8, R3, 0x1, -R6 ;  /* 0x0000000103087824 */ /* 0x000fe400078e0a06 */
[----:B------:R-:W-:-:S05]  /*5440*/  IMAD.IADD R3, R6, 0x1, -R3 ;  /* 0x0000000106037824 */ /* 0x000fca00078e0a03 */
[----:B------:R-:W-:Y:S01]  /*5450*/  ISETP.GT.U32.AND P1, PT, R3, -0x10, PT ;  /* 0xfffffff00300780c */ /* 0x000fe20003f24070 */
[----:B------:R-:W-:Y:S01]  /*5460*/  BSSY.RECONVERGENT B0, `(.L_x_87) ;  /* 0x0000054000007945 */ /* 0x000fe20003800200 */
[----:B------:R-:W-:-:S03]  /*5470*/  LOP3.LUT R10, R8, 0xf, RZ, 0xc0, !PT ;  /* 0x0000000f080a7812 */ /* 0x000fc600078ec0ff */
[----:B------:R0:W5:Y:S01]  /*5480*/  LD.E R0, desc[UR4][R4.64] ;  /* 0x0000000404007980 */ /* 0x000162000c101900 */
[----:B------:R-:W-:Y:S01]  /*5490*/  ISETP.NE.AND P0, PT, R10, RZ, PT ;  /* 0x000000ff0a00720c */ /* 0x000fe20003f05270 */
[----:B------:R-:W-:Y:S02]  /*54a0*/  IMAD.MOV.U32 R7, RZ, RZ, RZ ;  /* 0x000000ffff077224 */ /* 0x000fe400078e00ff */
[----:B------:R-:W-:-:S04]  /*54b0*/  IMAD.MOV.U32 R9, RZ, RZ, R6 ;  /* 0x000000ffff097224 */ /* 0x000fc800078e0006 */
[----:B------:R-:W-:Y:S06]  /*54c0*/  @P1 BRA `(.L_x_88) ;  /* 0x0000000400341947 */ /* 0x000fec0003800000 */
[----:B------:R-:W-:Y:S01]  /*54d0*/  LOP3.LUT R11, R8, 0xfffffff0, RZ, 0xc0, !PT ;  /* 0xfffffff0080b7812 */ /* 0x000fe200078ec0ff */
[----:B------:R-:W-:Y:S02]  /*54e0*/  HFMA2 R7, -RZ, RZ, 0, 0 ;  /* 0x00000000ff077431 */ /* 0x000fe400000001ff */
[----:B------:R-:W-:Y:S02]  /*54f0*/  IMAD.MOV.U32 R9, RZ, RZ, R6 ;  /* 0x000000ffff097224 */ /* 0x000fe400078e0006 */
[----:B------:R-:W-:-:S07]  /*5500*/  IMAD.MOV R11, RZ, RZ, -R11 ;  /* 0x000000ffff0b7224 */ /* 0x000fce00078e0a0b */
.L_x_89:
[C---:B------:R-:W-:Y:S01]  /*5510*/  R2UR UR6, R26.reuse ;  /* 0x000000001a0672ca */ /* 0x040fe200000e0000 */
[----:B------:R-:W-:Y:S01]  /*5520*/  IMAD.WIDE R2, R9, 0x4, R24 ;  /* 0x0000000409027825 */ /* 0x000fe200078e0218 */
[C---:B------:R-:W-:Y:S02]  /*5530*/  R2UR UR7, R27.reuse ;  /* 0x000000001b0772ca */ /* 0x040fe400000e0000 */
[----:B------:R-:W-:Y:S02]  /*5540*/  R2UR UR4, R26 ;  /* 0x000000001a0472ca */ /* 0x000fe400000e0000 */
[----:B------:R-:W-:-:S09]  /*5550*/  R2UR UR5, R27 ;  /* 0x000000001b0572ca */ /* 0x000fd200000e0000 */
[----:B------:R-:W2:Y:S04]  /*5560*/  LD.E R15, desc[UR6][R2.64+-0x18] ;  /* 0xffffe806020f7980 */ /* 0x000ea8000c101900 */
[----:B------:R-:W3:Y:S04]  /*5570*/  LD.E R13, desc[UR4][R2.64+-0x1c] ;  /* 0xffffe404020d7980 */ /* 0x000ee8000c101900 */
[----:B------:R-:W4:Y:S04]  /*5580*/  LD.E R19, desc[UR4][R2.64+-0x14] ;  /* 0xffffec0402137980 */ /* 0x000f28000c101900 */
[----:B------:R-:W4:Y:S04]  /*5590*/  LD.E R29, desc[UR4][R2.64+-0x10] ;  /* 0xfffff004021d7980 */ /* 0x000f28000c101900 */
[----:B------:R-:W4:Y:S04]  /*55a0*/  LD.E R31, desc[UR6][R2.64+-0xc] ;  /* 0xfffff406021f7980 */ /* 0x000f28000c101900 */
[----:B------:R-:W4:Y:S04]  /*55b0*/  LD.E R33, desc[UR4][R2.64+-0x8] ;  /* 0xfffff80402217980 */ /* 0x000f28000c101900 */
[----:B------:R-:W4:Y:S01]  /*55c0*/  LD.E R35, desc[UR4][R2.64] ;  /* 0x0000000402237980 */ /* 0x000f22000c101900 */
[----:B------:R-:W-:-:S03]  /*55d0*/  VIADD R12, R7, 0x1 ;  /* 0x00000001070c7836 */ /* 0x000fc60000000000 */
[----:B------:R-:W4:Y:S01]  /*55e0*/  LD.E R37, desc[UR4][R2.64+0x20] ;  /* 0x0000200402257980 */ /* 0x000f22000c101900 */
[----:B--2--5:R-:W-:-:S03]  /*55f0*/  ISETP.GT.AND P2, PT, R15, R0, PT ;  /* 0x000000000f00720c */ /* 0x024fc60003f44270 */
[----:B------:R-:W2:Y:S01]  /*5600*/  LD.E R15, desc[UR6][R2.64+-0x4] ;  /* 0xfffffc06020f7980 */ /* 0x000ea2000c101900 */
[----:B---3--:R-:W-:-:S13]  /*5610*/  ISETP.GT.AND P1, PT, R13, R0, PT ;  /* 0x000000000d00720c */ /* 0x008fda0003f24270 */
[----:B------:R-:W-:Y:S01]  /*5620*/  @P1 IMAD.MOV R12, RZ, RZ, R7 ;  /* 0x000000ffff0c1224 */ /* 0x000fe200078e0207 */
[-C--:B----4-:R-:W-:Y:S01]  /*5630*/  ISETP.GT.AND P1, PT, R19, R0.reuse, PT ;  /* 0x000000001300720c */ /* 0x090fe20003f24270 */
[----:B------:R-:W3:Y:S02]  /*5640*/  LD.E R7, desc[UR4][R2.64+0x4] ;  /* 0x0000040402077980 */ /* 0x000ee4000c101900 */
[C---:B------:R-:W-:Y:S01]  /*5650*/  VIADD R13, R12.reuse, 0x1 ;  /* 0x000000010c0d7836 */ /* 0x040fe20000000000 */
[----:B------:R-:W-:Y:S01]  /*5660*/  @P2 IADD3 R13, PT, PT, R12, RZ, RZ ;  /* 0x000000ff0c0d2210 */ /* 0x000fe20007ffe0ff */
[----:B------:R-:W4:Y:S01]  /*5670*/  LD.E R19, desc[UR4][R2.64+0x8] ;  /* 0x0000080402137980 */ /* 0x000f22000c101900 */
[----:B------:R-:W-:-:S03]  /*5680*/  ISETP.GT.AND P2, PT, R29, R0, PT ;  /* 0x000000001d00720c */ /* 0x000fc60003f44270 */
[----:B------:R-:W-:Y:S01]  /*5690*/  VIADD R12, R13, 0x1 ;  /* 0x000000010d0c7836 */ /* 0x000fe20000000000 */
[----:B------:R-:W4:Y:S03]  /*56a0*/  LD.E R29, desc[UR6][R2.64+0xc] ;  /* 0x00000c06021d7980 */ /* 0x000f26000c101900 */
[----:B------:R-:W-:Y:S01]  /*56b0*/  @P1 IMAD.MOV R12, RZ, RZ, R13 ;  /* 0x000000ffff0c1224 */ /* 0x000fe200078e020d */
[----:B------:R-:W-:Y:S02]  /*56c0*/  ISETP.GT.AND P1, PT, R31, R0, PT ;  /* 0x000000001f00720c */ /* 0x000fe40003f24270 */
[----:B------:R-:W4:Y:S01]  /*56d0*/  LD.E R31, desc[UR6][R2.64+0x14] ;  /* 0x00001406021f7980 */ /* 0x000f22000c101900 */
[----:B------:R-:W-:Y:S02]  /*56e0*/  VIADD R13, R12, 0x1 ;  /* 0x000000010c0d7836 */ /* 0x000fe40000000000 */
[----:B------:R-:W-:-:S04]  /*56f0*/  @P2 IMAD.MOV R13, RZ, RZ, R12 ;  /* 0x000000ffff0d2224 */ /* 0x000fc800078e020c */
[----:B------:R-:W-:-:S04]  /*5700*/  VIADD R12, R13, 0x1 ;  /* 0x000000010d0c7836 */ /* 0x000fc80000000000 */
[----:B------:R-:W-:Y:S02]  /*5710*/  @P1 IADD3 R12, PT, PT, R13, RZ, RZ ;  /* 0x000000ff0d0c1210 */ /* 0x000fe40007ffe0ff */
[----:B------:R-:W-:Y:S02]  /*5720*/  ISETP.GT.AND P2, PT, R33, R0, PT ;  /* 0x000000002100720c */ /* 0x000fe40003f44270 */
[----:B------:R-:W4:Y:S01]  /*5730*/  LD.E R33, desc[UR4][R2.64+0x18] ;  /* 0x0000180402217980 */ /* 0x000f22000c101900 */
[----:B------:R-:W-:-:S10]  /*5740*/  VIADD R13, R12, 0x1 ;  /* 0x000000010c0d7836 */ /* 0x000fd40000000000 */
[----:B------:R-:W-:Y:S01]  /*5750*/  @P2 IMAD.MOV R13, RZ, RZ, R12 ;  /* 0x000000ffff0d2224 */ /* 0x000fe200078e020c */
[-C--:B------:R-:W-:Y:S02]  /*5760*/  ISETP.GT.AND P2, PT, R35, R0.reuse, PT ;  /* 0x000000002300720c */ /* 0x080fe40003f44270 */
[----:B------:R-:W4:Y:S01]  /*5770*/  LD.E R35, desc[UR6][R2.64+0x1c] ;  /* 0x00001c0602237980 */ /* 0x000f22000c101900 */
[----:B--2---:R-:W-:-:S03]  /*5780*/  ISETP.GT.AND P1, PT, R15, R0, PT ;  /* 0x000000000f00720c */ /* 0x004fc60003f24270 */
[----:B------:R1:W2:Y:S01]  /*5790*/  LD.E R15, desc[UR4][R2.64+0x10] ;  /* 0x00001004020f7980 */ /* 0x0002a2000c101900 */
[----:B------:R-:W-:-:S09]  /*57a0*/  VIADD R12, R13, 0x1 ;  /* 0x000000010d0c7836 */ /* 0x000fd20000000000 */
[----:B------:R-:W-:Y:S01]  /*57b0*/  @P1 IMAD.MOV R12, RZ, RZ, R13 ;  /* 0x000000ffff0c1224 */ /* 0x000fe200078e020d */
[----:B---3--:R-:W-:-:S03]  /*57c0*/  ISETP.GT.AND P1, PT, R7, R0, PT ;  /* 0x000000000700720c */ /* 0x008fc60003f24270 */
[C---:B------:R-:W-:Y:S01]  /*57d0*/  VIADD R13, R12.reuse, 0x1 ;  /* 0x000000010c0d7836 */ /* 0x040fe20000000000 */
[----:B------:R-:W-:Y:S02]  /*57e0*/  @P2 IADD3 R13, PT, PT, R12, RZ, RZ ;  /* 0x000000ff0c0d2210 */ /* 0x000fe40007ffe0ff */
[----:B----4-:R-:W-:-:S03]  /*57f0*/  ISETP.GT.AND P2, PT, R19, R0, PT ;  /* 0x000000001300720c */ /* 0x010fc60003f44270 */
[----:B------:R-:W-:-:S04]  /*5800*/  VIADD R7, R13, 0x1 ;  /* 0x000000010d077836 */ /* 0x000fc80000000000 */
[----:B------:R-:W-:Y:S01]  /*5810*/  @P1 IMAD.MOV R7, RZ, RZ, R13 ;  /* 0x000000ffff071224 */ /* 0x000fe200078e020d */
[----:B------:R-:W-:-:S03]  /*5820*/  ISETP.GT.AND P1, PT, R29, R0, PT ;  /* 0x000000001d00720c */ /* 0x000fc60003f24270 */
[----:B------:R-:W-:Y:S02]  /*5830*/  VIADD R12, R7, 0x1 ;  /* 0x00000001070c7836 */ /* 0x000fe40000000000 */
[----:B------:R-:W-:-:S04]  /*5840*/  @P2 IMAD.MOV R12, RZ, RZ, R7 ;  /* 0x000000ffff0c2224 */ /* 0x000fc800078e0207 */
[----:B------:R-:W-:-:S04]  /*5850*/  VIADD R7, R12, 0x1 ;  /* 0x000000010c077836 */ /* 0x000fc80000000000 */
[----:B------:R-:W-:Y:S02]  /*5860*/  @P1 IADD3 R7, PT, PT, R12, RZ, RZ ;  /* 0x000000ff0c071210 */ /* 0x000fe40007ffe0ff */
[----:B------:R-:W-:-:S03]  /*5870*/  ISETP.GT.AND P1, PT, R31, R0, PT ;  /* 0x000000001f00720c */ /* 0x000fc60003f24270 */
[----:B-1----:R-:W-:Y:S02]  /*5880*/  VIADD R2, R7, 0x1 ;  /* 0x0000000107027836 */ /* 0x002fe40000000000 */
[----:B------:R-:W-:Y:S02]  /*5890*/  VIADD R11, R11, 0x10 ;  /* 0x000000100b0b7836 */ /* 0x000fe40000000000 */
[----:B------:R-:W-:Y:S01]  /*58a0*/  VIADD R9, R9, 0x10 ;  /* 0x0000001009097836 */ /* 0x000fe20000000000 */
[----:B--2---:R-:W-:-:S13]  /*58b0*/  ISETP.GT.AND P2, PT, R15, R0, PT ;  /* 0x000000000f00720c */ /* 0x004fda0003f44270 */
[----:B------:R-:W-:Y:S01]  /*58c0*/  @P2 IMAD.MOV R2, RZ, RZ, R7 ;  /* 0x000000ffff022224 */ /* 0x000fe200078e0207 */
[----:B------:R-:W-:-:S03]  /*58d0*/  ISETP.GT.AND P2, PT, R33, R0, PT ;  /* 0x000000002100720c */ /* 0x000fc60003f44270 */
[----:B------:R-:W-:Y:S02]  /*58e0*/  VIADD R3, R2, 0x1 ;  /* 0x0000000102037836 */ /* 0x000fe40000000000 */
[----:B------:R-:W-:Y:S01]  /*58f0*/  @P1 IMAD.MOV R3, RZ, RZ, R2 ;  /* 0x000000ffff031224 */ /* 0x000fe200078e0202 */
[----:B------:R-:W-:-:S03]  /*5900*/  ISETP.GT.AND P1, PT, R35, R0, PT ;  /* 0x000000002300720c */ /* 0x000fc60003f24270 */
[----:B------:R-:W-:-:S04]  /*5910*/  VIADD R2, R3, 0x1 ;  /* 0x0000000103027836 */ /* 0x000fc80000000000 */
[----:B------:R-:W-:-:S05]  /*5920*/  @P2 IADD3 R2, PT, PT, R3, RZ, RZ ;  /* 0x000000ff03022210 */ /* 0x000fca0007ffe0ff */
[----:B------:R-:W-:Y:S02]  /*5930*/  VIADD R3, R2, 0x1 ;  /* 0x0000000102037836 */ /* 0x000fe40000000000 */
[----:B------:R-:W-:Y:S01]  /*5940*/  @P1 IMAD.MOV R3, RZ, RZ, R2 ;  /* 0x000000ffff031224 */ /* 0x000fe200078e0202 */
[----:B------:R-:W-:Y:S02]  /*5950*/  ISETP.NE.AND P1, PT, R11, RZ, PT ;  /* 0x000000ff0b00720c */ /* 0x000fe40003f25270 */
[----:B------:R-:W-:Y:S01]  /*5960*/  ISETP.GT.AND P2, PT, R37, R0, PT ;  /* 0x000000002500720c */ /* 0x000fe20003f44270 */
[----:B------:R-:W-:-:S12]  /*5970*/  VIADD R7, R3, 0x1 ;  /* 0x0000000103077836 */ /* 0x000fd80000000000 */
[----:B------:R-:W-:Y:S01]  /*5980*/  @P2 IADD3 R7, PT, PT, R3, RZ, RZ ;  /* 0x000000ff03072210 */ /* 0x000fe20007ffe0ff */
[----:B------:R-:W-:Y:S06]  /*5990*/  @P1 BRA `(.L_x_89) ;  /* 0xfffffff800dc1947 */ /* 0x000fec000383ffff */
.L_x_88:
[----:B------:R-:W-:Y:S05]  /*59a0*/  BSYNC.RECONVERGENT B0 ;  /* 0x0000000000007941 */ /* 0x000fea0003800200 */
.L_x_87:
[----:B------:R-:W-:Y:S04]  /*59b0*/  BSSY.RECONVERGENT B0, `(.L_x_90) ;  /* 0x0000065000007945 */ /* 0x000fe80003800200 */
[----:B------:R-:W-:Y:S05]  /*59c0*/  @!P0 BRA `(.L_x_91) ;  /* 0x00000004008c8947 */ /* 0x000fea0003800000 */
[----:B------:R-:W-:Y:S01]  /*59d0*/  ISETP.GE.U32.AND P1, PT, R10, 0x8, PT ;  /* 0x000000080a00780c */ /* 0x000fe20003f26070 */
[----:B------:R-:W-:Y:S01]  /*59e0*/  BSSY.RECONVERGENT B1, `(.L_x_92) ;  /* 0x000002a000017945 */ /* 0x000fe20003800200 */
[----:B------:R-:W-:-:S04]  /*59f0*/  LOP3.LUT R12, R8, 0x7, RZ, 0xc0, !PT ;  /* 0x00000007080c7812 */ /* 0x000fc800078ec0ff */
[----:B------:R-:W-:-:S07]  /*5a00*/  ISETP.NE.AND P0, PT, R12, RZ, PT ;  /* 0x000000ff0c00720c */ /* 0x000fce0003f05270 */
[----:B------:R-:W-:Y:S06]  /*5a10*/  @!P1 BRA `(.L_x_93) ;  /* 0x0000000000989947 */ /* 0x000fec0003800000 */
        /* <DEDUP_REMOVED lines=11> */
[----:B------:R-:W4:Y:S04]  /*5ad0*/  LD.E R33, desc[UR4][R2.64+0x1c] ;  /* 0x00001c0402217980 */ /* 0x000f28000c101900 */
[----:B------:R1:W4:Y:S01]  /*5ae0*/  LD.E R35, desc[UR6][R2.64+0x20] ;  /* 0x0000200602237980 */ /* 0x000322000c101900 */
[----:B------:R-:W-:-:S02]  /*5af0*/  VIADD R10, R7, 0x1 ;  /* 0x00000001070a7836 */ /* 0x000fc40000000000 */
[----:B------:R-:W-:Y:S01]  /*5b00*/  VIADD R9, R9, 0x8 ;  /* 0x0000000809097836 */ /* 0x000fe20000000000 */
[-C--:B--2--5:R-:W-:Y:S02]  /*5b10*/  ISETP.GT.AND P1, PT, R11, R0.reuse, PT ;  /* 0x000000000b00720c */ /* 0x0a4fe40003f24270 */
[----:B---3--:R-:W-:-:S11]  /*5b20*/  ISETP.GT.AND P2, PT, R13, R0, PT ;  /* 0x000000000d00720c */ /* 0x008fd60003f44270 */
[----:B------:R-:W-:Y:S01]  /*5b30*/  @P1 IMAD.MOV R10, RZ, RZ, R7 ;  /* 0x000000ffff0a1224 */ /* 0x000fe200078e0207 */
[----:B----4-:R-:W-:-:S03]  /*5b40*/  ISETP.GT.AND P1, PT, R15, R0, PT ;  /* 0x000000000f00720c */ /* 0x010fc60003f24270 */
[----:B------:R-:W-:Y:S02]  /*5b50*/  VIADD R7, R10, 0x1 ;  /* 0x000000010a077836 */ /* 0x000fe40000000000 */
[----:B------:R-:W-:Y:S01]  /*5b60*/  @P2 IMAD.MOV R7, RZ, RZ, R10 ;  /* 0x000000ffff072224 */ /* 0x000fe200078e020a */
[----:B------:R-:W-:-:S03]  /*5b70*/  ISETP.GT.AND P2, PT, R19, R0, PT ;  /* 0x000000001300720c */ /* 0x000fc60003f44270 */
[----:B------:R-:W-:-:S04]  /*5b80*/  VIADD R10, R7, 0x1 ;  /* 0x00000001070a7836 */ /* 0x000fc80000000000 */
[----:B------:R-:W-:Y:S02]  /*5b90*/  @P1 IADD3 R10, PT, PT, R7, RZ, RZ ;  /* 0x000000ff070a1210 */ /* 0x000fe40007ffe0ff */
[----:B------:R-:W-:-:S03]  /*5ba0*/  ISETP.GT.AND P1, PT, R29, R0, PT ;  /* 0x000000001d00720c */ /* 0x000fc60003f24270 */
[----:B-1----:R-:W-:Y:S02]  /*5bb0*/  VIADD R2, R10, 0x1 ;  /* 0x000000010a027836 */ /* 0x002fe40000000000 */
[----:B------:R-:W-:Y:S01]  /*5bc0*/  @P2 IMAD.MOV R2, RZ, RZ, R10 ;  /* 0x000000ffff022224 */ /* 0x000fe200078e020a */
[----:B------:R-:W-:-:S03]  /*5bd0*/  ISETP.GT.AND P2, PT, R31, R0, PT ;  /* 0x000000001f00720c */ /* 0x000fc60003f44270 */
[----:B------:R-:W-:-:S04]  /*5be0*/  VIADD R3, R2, 0x1 ;  /* 0x0000000102037836 */ /* 0x000fc80000000000 */
[----:B------:R-:W-:Y:S01]  /*5bf0*/  @P1 IMAD.MOV R3, RZ, RZ, R2 ;  /* 0x000000ffff031224 */ /* 0x000fe200078e0202 */
[----:B------:R-:W-:-:S03]  /*5c00*/  ISETP.GT.AND P1, PT, R33, R0, PT ;  /* 0x000000002100720c */ /* 0x000fc60003f24270 */
[C---:B------:R-:W-:Y:S02]  /*5c10*/  VIADD R2, R3.reuse, 0x1 ;  /* 0x0000000103027836 */ /* 0x040fe40000000000 */
[----:B------:R-:W-:Y:S02]  /*5c20*/  @P2 IADD3 R2, PT, PT, R3, RZ, RZ ;  /* 0x000000ff03022210 */ /* 0x000fe40007ffe0ff */
[----:B------:R-:W-:-:S03]  /*5c30*/  ISETP.GT.AND P2, PT, R35, R0, PT ;  /* 0x000000002300720c */ /* 0x000fc60003f44270 */
[----:B------:R-:W-:-:S03]  /*5c40*/  VIADD R3, R2, 0x1 ;  /* 0x0000000102037836 */ /* 0x000fc60000000000 */
[----:B------:R-:W-:-:S04]  /*5c50*/  @P1 IMAD.MOV R3, RZ, RZ, R2 ;  /* 0x000000ffff031224 */ /* 0x000fc800078e0202 */
[----:B------:R-:W-:-:S03]  /*5c60*/  VIADD R7, R3, 0x1 ;  /* 0x0000000103077836 */ /* 0x000fc60000000000 */
[----:B------:R-:W-:-:S07]  /*5c70*/  @P2 IMAD.MOV R7, RZ, RZ, R3 ;  /* 0x000000ffff072224 */ /* 0x000fce00078e0203 */
.L_x_93:
[----:B------:R-:W-:Y:S05]  /*5c80*/  BSYNC.RECONVERGENT B1 ;  /* 0x0000000000017941 */ /* 0x000fea0003800200 */
.L_x_92:
        /* <DEDUP_REMOVED lines=14> */
[----:B------:R-:W4:Y:S01]  /*5d70*/  LD.E R19, desc[UR6][R2.64+0x10] ;  /* 0x0000100602137980 */ /* 0x000f22000c101900 */
[----:B------:R-:W-:Y:S01]  /*5d80*/  IADD3 R8, PT, PT, R7, 0x1, RZ ;  /* 0x0000000107087810 */ /* 0x000fe20007ffe0ff */
[----:B------:R-:W-:Y:S01]  /*5d90*/  VIADD R9, R9, 0x4 ;  /* 0x0000000409097836 */ /* 0x000fe20000000000 */
[----:B--2--5:R-:W-:-:S02]  /*5da0*/  ISETP.GT.AND P1, PT, R11, R0, PT ;  /* 0x000000000b00720c */ /* 0x024fc40003f24270 */
[----:B---3--:R-:W-:-:S11]  /*5db0*/  ISETP.GT.AND P2, PT, R13, R0, PT ;  /* 0x000000000d00720c */ /* 0x008fd60003f44270 */
[----:B------:R-:W-:Y:S01]  /*5dc0*/  @P1 IMAD.MOV R8, RZ, RZ, R7 ;  /* 0x000000ffff081224 */ /* 0x000fe200078e0207 */
[----:B----4-:R-:W-:-:S03]  /*5dd0*/  ISETP.GT.AND P1, PT, R15, R0, PT ;  /* 0x000000000f00720c */ /* 0x010fc60003f24270 */
[----:B------:R-:W-:Y:S02]  /*5de0*/  VIADD R7, R8, 0x1 ;  /* 0x0000000108077836 */ /* 0x000fe40000000000 */
[----:B------:R-:W-:Y:S01]  /*5df0*/  @P2 IMAD.MOV R7, RZ, RZ, R8 ;  /* 0x000000ffff072224 */ /* 0x000fe200078e0208 */
[----:B------:R-:W-:-:S03]  /*5e00*/  ISETP.GT.AND P2, PT, R19, R0, PT ;  /* 0x000000001300720c */ /* 0x000fc60003f44270 */
[----:B------:R-:W-:-:S04]  /*5e10*/  VIADD R8, R7, 0x1 ;  /* 0x0000000107087836 */ /* 0x000fc80000000000 */
[----:B------:R-:W-:-:S05]  /*5e20*/  @P1 IMAD.MOV R8, RZ, RZ, R7 ;  /* 0x000000ffff081224 */ /* 0x000fca00078e0207 */
[----:B------:R-:W-:Y:S01]  /*5e30*/  IADD3 R7, PT, PT, R8, 0x1, RZ ;  /* 0x0000000108077810 */ /* 0x000fe20007ffe0ff */
[----:B------:R-:W-:-:S07]  /*5e40*/  @P2 IMAD.MOV R7, RZ, RZ, R8 ;  /* 0x000000ffff072224 */ /* 0x000fce00078e0208 */
.L_x_95:
[----:B------:R-:W-:Y:S05]  /*5e50*/  BSYNC.RECONVERGENT B1 ;  /* 0x0000000000017941 */ /* 0x000fea0003800200 */
.L_x_94:
[----:B------:R-:W-:Y:S05]  /*5e60*/  @!P0 BRA `(.L_x_91) ;  /* 0x0000000000648947 */ /* 0x000fea0003800000 */
[----:B------:R-:W-:Y:S01]  /*5e70*/  R2UR UR4, R26 ;  /* 0x000000001a0472ca */ /* 0x000fe200000e0000 */
[----:B------:R-:W-:Y:S01]  /*5e80*/  IMAD.WIDE R2, R9, 0x4, R22 ;  /* 0x0000000409027825 */ /* 0x000fe200078e0216 */
[----:B------:R-:W-:-:S13]  /*5e90*/  R2UR UR5, R27 ;  /* 0x000000001b0572ca */ /* 0x000fda00000e0000 */
[----:B------:R-:W2:Y:S01]  /*5ea0*/  LD.E R9, desc[UR4][R2.64+0x4] ;  /* 0x0000040402097980 */ /* 0x000ea2000c101900 */
[----:B------:R-:W-:Y:S01]  /*5eb0*/  ISETP.NE.AND P1, PT, R10, 0x1, PT ;  /* 0x000000010a00780c */ /* 0x000fe20003f25270 */
[----:B------:R-:W-:Y:S01]  /*5ec0*/  VIADD R8, R7, 0x1 ;  /* 0x0000000107087836 */ /* 0x000fe20000000000 */
[----:B--2--5:R-:W-:-:S13]  /*5ed0*/  ISETP.GT.AND P0, PT, R9, R0, PT ;  /* 0x000000000900720c */ /* 0x024fda0003f04270 */
[----:B------:R-:W-:-:S04]  /*5ee0*/  @P0 IMAD.MOV R8, RZ, RZ, R7 ;  /* 0x000000ffff080224 */ /* 0x000fc800078e0207 */
[----:B------:R-:W-:Y:S01]  /*5ef0*/  IMAD.MOV.U32 R7, RZ, RZ, R8 ;  /* 0x000000ffff077224 */ /* 0x000fe200078e0008 */
[----:B------:R-:W-:Y:S06]  /*5f00*/  @!P1 BRA `(.L_x_91) ;  /* 0x00000000003c9947 */ /* 0x000fec0003800000 */
[----:B------:R-:W-:Y:S02]  /*5f10*/  ISETP.NE.AND P1, PT, R10, 0x2, PT ;  /* 0x000000020a00780c */ /* 0x000fe40003f25270 */
[----:B------:R-:W-:Y:S02]  /*5f20*/  R2UR UR4, R26 ;  /* 0x000000001a0472ca */ /* 0x000fe400000e0000 */
[----:B------:R-:W-:-:S09]  /*5f30*/  R2UR UR5, R27 ;  /* 0x000000001b0572ca */ /* 0x000fd200000e0000 */
[----:B------:R-:W-:Y:S02]  /*5f40*/  @P1 R2UR UR6, R26 ;  /* 0x000000001a0612ca */ /* 0x000fe400000e0000 */
[----:B------:R-:W-:Y:S02]  /*5f50*/  @P1 R2UR UR7, R27 ;  /* 0x000000001b0712ca */ /* 0x000fe400000e0000 */
[----:B------:R-:W2:Y:S11]  /*5f60*/  LD.E R9, desc[UR4][R2.64+0x8] ;  /* 0x0000080402097980 */ /* 0x000eb6000c101900 */
[----:B------:R-:W3:Y:S01]  /*5f70*/  @P1 LD.E R11, desc[UR6][R2.64+0xc] ;  /* 0x00000c06020b1980 */ /* 0x000ee2000c101900 */
[----:B------:R-:W-:-:S02]  /*5f80*/  IADD3 R8, PT, PT, R7, 0x1, RZ ;  /* 0x0000000107087810 */ /* 0x000fc40007ffe0ff */
[-C--:B--2---:R-:W-:Y:S02]  /*5f90*/  ISETP.GT.AND P0, PT, R9, R0.reuse, PT ;  /* 0x000000000900720c */ /* 0x084fe40003f04270 */
[----:B---3--:R-:W-:-:S11]  /*5fa0*/  ISETP.GT.AND P2, PT, R11, R0, P1 ;  /* 0x000000000b00720c */ /* 0x008fd60000f44270 */
[----:B------:R-:W-:-:S04]  /*5fb0*/  @P0 IMAD.MOV R8, RZ, RZ, R7 ;  /* 0x000000ffff080224 */ /* 0x000fc800078e0207 */
[----:B------:R-:W-:-:S04]  /*5fc0*/  IMAD.MOV.U32 R7, RZ, RZ, R8 ;  /* 0x000000ffff077224 */ /* 0x000fc800078e0008 */
[----:B------:R-:W-:Y:S02]  /*5fd0*/  @P1 VIADD R8, R7, 0x1 ;  /* 0x0000000107081836 */ /* 0x000fe40000000000 */
[----:B------:R-:W-:-:S04]  /*5fe0*/  @P2 IMAD.MOV R8, RZ, RZ, R7 ;  /* 0x000000ffff082224 */ /* 0x000fc800078e0207 */
[----:B------:R-:W-:-:S07]  /*5ff0*/  @P1 IMAD.MOV.U32 R7, RZ, RZ, R8 ;  /* 0x000000ffff071224 */ /* 0x000fce00078e0008 */
.L_x_91:
[----:B------:R-:W-:Y:S05]  /*6000*/  BSYNC.RECONVERGENT B0 ;  /* 0x0000000000007941 */ /* 0x000fea0003800200 */
.L_x_90:
[----:B------:R-:W-:Y:S01]  /*6010*/  R2UR UR4, R26 ;  /* 0x000000001a0472ca */ /* 0x000fe200000e0000 */
[----:B------:R-:W-:Y:S01]  /*6020*/  IMAD.WIDE R8, R7, 0x4, R4 ;  /* 0x0000000407087825 */ /* 0x000fe200078e0204 */
[----:B------:R-:W-:-:S13]  /*6030*/  R2UR UR5, R27 ;  /* 0x000000001b0572ca */ /* 0x000fda00000e0000 */
[----:B------:R-:W2:Y:S01]  /*6040*/  LD.E R3, desc[UR4][R8.64] ;  /* 0x0000000408037980 */ /* 0x000ea2000c101900 */
[----:B------:R-:W-:Y:S01]  /*6050*/  IADD3 R2, PT, PT, R7, R6, RZ ;  /* 0x0000000607027210 */ /* 0x000fe20007ffe0ff */
[----:B------:R-:W-:Y:S01]  /*6060*/  BSSY.RECONVERGENT B0, `(.L_x_96) ;  /* 0x000002d000007945 */ /* 0x000fe20003800200 */
[----:B------:R-:W-:Y:S02]  /*6070*/  R2UR UR6, R26 ;  /* 0x000000001a0672ca */ /* 0x000fe400000e0000 */
[----:B------:R-:W-:Y:S02]  /*6080*/  ISETP.GT.AND P0, PT, R17, R2, PT ;  /* 0x000000021100720c */ /* 0x000fe40003f04270 */
[----:B------:R-:W-:Y:S02]  /*6090*/  R2UR UR7, R27 ;  /* 0x000000001b0772ca */ /* 0x000fe400000e0000 */
[----:B------:R-:W-:Y:S01]  /*60a0*/  ISETP.EQ.OR P0, PT, R7, RZ, !P0 ;  /* 0x000000ff0700720c */ /* 0x000fe20004702670 */
[----:B--2---:R1:W-:Y:S10]  /*60b0*/  ST.E desc[UR4][R4.64], R3 ;  /* 0x0000000304007985 */ /* 0x0043f4000c101904 */
[----:B-----5:R1:W-:Y:S02]  /*60c0*/  ST.E desc[UR6][R8.64], R0 ;  /* 0x0000000008007985 */ /* 0x0203e4000c101906 */
[----:B------:R-:W-:Y:S05]  /*60d0*/  @P0 BRA `(.L_x_97) ;  /* 0x0000000000940947 */ /* 0x000fea0003800000 */
[----:B-1----:R-:W-:Y:S02]  /*60e0*/  IMAD.MOV.U32 R3, RZ, RZ, R17 ;  /* 0x000000ffff037224 */ /* 0x002fe400078e0011 */
[----:B------:R-:W-:-:S07]  /*60f0*/  IMAD.MOV.U32 R7, RZ, RZ, R6 ;  /* 0x000000ffff077224 */ /* 0x000fce00078e0006 */
.L_x_102:
[----:B------:R-:W-:Y:S01]  /*6100*/  BSSY.RECONVERGENT B1, `(.L_x_98) ;  /* 0x000000a000017945 */ /* 0x000fe20003800200 */
[----:B------:R-:W-:-:S07]  /*6110*/  IMAD.MOV.U32 R11, RZ, RZ, R7 ;  /* 0x000000ffff0b7224 */ /* 0x000fce00078e0007 */
.L_x_99:
[----:B------:R-:W-:Y:S01]  /*6120*/  R2UR UR4, R26 ;  /* 0x000000001a0472ca */ /* 0x000fe200000e0000 */
[----:B0-----:R-:W-:Y:S01]  /*6130*/  IMAD.WIDE R4, R11, 0x4, R22 ;  /* 0x000000040b047825 */ /* 0x001fe200078e0216 */
[----:B------:R-:W-:-:S13]  /*6140*/  R2UR UR5, R27 ;  /* 0x000000001b0572ca */ /* 0x000fda00000e0000 */
[----:B------:R-:W2:Y:S01]  /*6150*/  LD.E R15, desc[UR4][R4.64] ;  /* 0x00000004040f7980 */ /* 0x000ea2000c101900 */
[----:B------:R-:W-:Y:S02]  /*6160*/  IMAD.MOV.U32 R7, RZ, RZ, R11 ;  /* 0x000000ffff077224 */ /* 0x000fe400078e000b */
[----:B------:R-:W-:Y:S01]  /*6170*/  VIADD R11, R11, 0x1 ;  /* 0x000000010b0b7836 */ /* 0x000fe20000000000 */
[----:B--2---:R-:W-:-:S13]  /*6180*/  ISETP.GT.AND P0, PT, R15, R0, PT ;  /* 0x000000000f00720c */ /* 0x004fda0003f04270 */
[----:B------:R-:W-:Y:S05]  /*6190*/  @!P0 BRA `(.L_x_99) ;  /* 0xfffffffc00e08947 */ /* 0x000fea000383ffff */
[----:B------:R-:W-:Y:S05]  /*61a0*/  BSYNC.RECONVERGENT B1 ;  /* 0x0000000000017941 */ /* 0x000fea0003800200 */
.L_x_98:
[----:B------:R-:W-:Y:S01]  /*61b0*/  BSSY.RECONVERGENT B1, `(.L_x_100) ;  /* 0x000000a000017945 */ /* 0x000fe20003800200 */
[----:B------:R-:W-:-:S07]  /*61c0*/  MOV R13, R3 ;  /* 0x00000003000d7202 */ /* 0x000fce0000000f00 */
.L_x_101:
[----:B------:R-:W-:Y:S01]  /*61d0*/  R2UR UR4, R26 ;  /* 0x000000001a0472ca */ /* 0x000fe200000e0000 */
[----:B------:R-:W-:Y:S01]  /*61e0*/  IMAD.WIDE R8, R13, 0x4, R22 ;  /* 0x000000040d087825 */ /* 0x000fe200078e0216 */
[----:B------:R-:W-:-:S13]  /*61f0*/  R2UR UR5, R27 ;  /* 0x000000001b0572ca */ /* 0x000fda00000e0000 */
[----:B------:R-:W2:Y:S01]  /*6200*/  LD.E R19, desc[UR4][R8.64] ;  /* 0x0000000408137980 */ /* 0x000ea2000c101900 */
[----:B------:R-:W-:Y:S02]  /*6210*/  IMAD.MOV.U32 R3, RZ, RZ, R13 ;  /* 0x000000ffff037224 */ /* 0x000fe400078e000d */
[----:B------:R-:W-:Y:S01]  /*6220*/  VIADD R13, R13, 0xffffffff ;  /* 0xffffffff0d0d7836 */ /* 0x000fe20000000000 */
[----:B--2---:R-:W-:-:S13]  /*6230*/  ISETP.GT.AND P0, PT, R19, R0, PT ;  /* 0x000000001300720c */ /* 0x004fda0003f04270 */
[----:B------:R-:W-:Y:S05]  /*6240*/  @P0 BRA `(.L_x_101) ;  /* 0xfffffffc00e00947 */ /* 0x000fea000383ffff */
[----:B------:R-:W-:Y:S05]  /*6250*/  BSYNC.RECONVERGENT B1 ;  /* 0x0000000000017941 */ /* 0x000fea0003800200 */
.L_x_100:
[----:B------:R-:W-:-:S04]  /*6260*/  ISETP.GT.AND P0, PT, R3, R2, PT ;  /* 0x000000020300720c */ /* 0x000fc80003f04270 */
[----:B------:R-:W-:-:S13]  /*6270*/  ISETP.GE.OR P0, PT, R7, R2, !P0 ;  /* 0x000000020700720c */ /* 0x000fda0004706670 */
[C---:B------:R-:W-:Y:S01]  /*6280*/  @!P0 R2UR UR4, R26.reuse ;  /* 0x000000001a0482ca */ /* 0x040fe200000e0000 */
[----:B------:R-:W-:Y:S01]  /*6290*/  @!P0 IMAD.MOV.U32 R3, RZ, RZ, R13 ;  /* 0x000000ffff038224 */ /* 0x000fe200078e000d */
[C---:B------:R-:W-:Y:S01]  /*62a0*/  @!P0 R2UR UR5, R27.reuse ;  /* 0x000000001b0582ca */ /* 0x040fe200000e0000 */
[----:B------:R-:W-:Y:S01]  /*62b0*/  @!P0 IMAD.MOV.U32 R7, RZ, RZ, R11 ;  /* 0x000000ffff078224 */ /* 0x000fe200078e000b */
[----:B------:R-:W-:Y:S02]  /*62c0*/  @!P0 R2UR UR6, R26 ;  /* 0x000000001a0682ca */ /* 0x000fe400000e0000 */
[----:B------:R-:W-:Y:S02]  /*62d0*/  @!P0 R2UR UR7, R27 ;  /* 0x000000001b0782ca */ /* 0x000fe400000e0000 */
[----:B------:R-:W-:-:S07]  /*62e0*/  ISETP.LT.AND P1, PT, R7, R2, PT ;  /* 0x000000020700720c */ /* 0x000fce0003f21270 */
[----:B------:R2:W-:Y:S04]  /*62f0*/  @!P0 ST.E desc[UR4][R8.64], R15 ;  /* 0x0000000f08008985 */ /* 0x0005e8000c101904 */
[----:B------:R2:W-:Y:S01]  /*6300*/  @!P0 ST.E desc[UR6][R4.64], R19 ;  /* 0x0000001304008985 */ /* 0x0005e2000c101906 */
[----:B------:R-:W-:-:S13]  /*6310*/  ISETP.GT.AND P0, PT, R3, R2, PT ;  /* 0x000000020300720c */ /* 0x000fda0003f04270 */
[----:B--2---:R-:W-:Y:S05]  /*6320*/  @P0 BRA P1, `(.L_x_102) ;  /* 0xfffffffc00740947 */ /* 0x004fea000083ffff */
.L_x_97:
[----:B------:R-:W-:Y:S05]  /*6330*/  BSYNC.RECONVERGENT B0 ;  /* 0x0000000000007941 */ /* 0x000fea0003800200 */
.L_x_96:
[----:B------:R-:W-:Y:S01]  /*6340*/  VIADD R7, R2, 0xffffffff ;  /* 0xffffffff02077836 */ /* 0x000fe20000000000 */
[----:B01----:R-:W-:Y:S01]  /*6350*/  MOV R4, R22 ;  /* 0x0000001600047202 */ /* 0x003fe20000000f00 */
[----:B------:R-:W-:Y:S01]  /*6360*/  IMAD.MOV.U32 R5, RZ, RZ, R23 ;  /* 0x000000ffff057224 */ /* 0x000fe200078e0017 */
[----:B------:R-:W-:Y:S01]  /*6370*/  MOV R20, 0x63a0 ;  /* 0x000063a000147802 */ /* 0x000fe20000000f00 */
[----:B------:R-:W-:-:S07]  /*6380*/  IMAD.MOV.U32 R21, RZ, RZ, 0x0 ;  /* 0x00000000ff157424 */ /* 0x000fce00078e00ff */
[----:B------:R-:W-:Y:S05]  /*6390*/  CALL.REL.NOINC `($_Z25find_permutation_combinediiiPiS_PfS0_i$_Z12quickSortGPUPiii) ;  /* 0xffffffec00a07944 */ /* 0x000fea0003c3ffff */
[----:B------:R-:W-:-:S05]  /*63a0*/  VIADD R6, R2, 0x1 ;  /* 0x0000000102067836 */ /* 0x000fca0000000000 */
[----:B------:R-:W-:-:S13]  /*63b0*/  ISETP.GE.AND P0, PT, R6, R17, PT ;  /* 0x000000110600720c */ /* 0x000fda0003f06270 */
[----:B------:R-:W-:Y:S05]  /*63c0*/  @!P0 BRA `(.L_x_103) ;  /* 0xfffffff000088947 */ /* 0x000fea000383ffff */
[----:B------:R-:W-:Y:S05]  /*63d0*/  BSYNC.RECONVERGENT B6 ;  /* 0x0000000000067941 */ /* 0x000fea0003800200 */
.L_x_86:
[----:B------:R-:W-:Y:S05]  /*63e0*/  BSYNC.RECONVERGENT B7 ;  /* 0x0000000000077941 */ /* 0x000fea0003800200 */
.L_x_85:
[----:B------:R-:W2:Y:S01]  /*63f0*/  LDL R20, [R1+0x14] ;  /* 0x0000140001147983 */ /* 0x000ea20000100800 */
[----:B------:R0:W-:Y:S05]  /*6400*/  BMOV.32 B6, R16 ;  /* 0x0000001006007356 */ /* 0x0001ea0000000000 */
[----:B------:R-:W2:Y:S01]  /*6410*/  LDL R21, [R1+0x18] ;  /* 0x0000180001157983 */ /* 0x000ea20000100800 */
[----:B------:R1:W-:Y:S05]  /*6420*/  BMOV.32 B7, R18 ;  /* 0x0000001207007356 */ /* 0x0003ea0000000000 */
[----:B------:R-:W2:Y:S04]  /*6430*/  LDL R2, [R1] ;  /* 0x0000000001027983 */ /* 0x000ea80000100800 */
[----:B0-----:R-:W2:Y:S04]  /*6440*/  LDL R16, [R1+0x4] ;  /* 0x0000040001107983 */ /* 0x001ea80000100800 */
[----:B------:R-:W2:Y:S04]  /*6450*/  LDL R17, [R1+0x8] ;  /* 0x0000080001117983 */ /* 0x000ea80000100800 */
[----:B-1----:R-:W2:Y:S04]  /*6460*/  LDL R18, [R1+0xc] ;  /* 0x00000c0001127983 */ /* 0x002ea80000100800 */
[----:B------:R-:W2:Y:S04]  /*6470*/  LDL R19, [R1+0x10] ;  /* 0x0000100001137983 */ /* 0x000ea80000100800 */
        /* <DEDUP_REMOVED lines=8> */
[----:B------:R0:W2:Y:S02]  /*6500*/  LDL R37, [R1+0x3c] ;  /* 0x00003c0001257983 */ /* 0x0000a40000100800 */
[----:B0-----:R-:W-:Y:S01]  /*6510*/  VIADD R1, R1, 0x40 ;  /* 0x0000004001017836 */ /* 0x001fe20000000000 */
[----:B--2---:R-:W-:Y:S06]  /*6520*/  RET.REL.NODEC R20 `(_Z25find_permutation_combinediiiPiS_PfS0_i) ;  /* 0xffffff9814b47950 */ /* 0x004fec0003c3ffff */
.L_x_104:
[----:B------:R-:W-:-:S00]  /*6530*/  BRA `(.L_x_104) ;  /* 0xfffffffc00fc7947 */ /* 0x000fc0000383ffff */
[----:B------:R-:W-:-:S00]  /*6540*/  NOP ;  /* 0x0000000000007918 */ /* 0x000fc00000000000 */
        /* <DEDUP_REMOVED lines=11> */
.L_x_105:


//--------------------- .nv.shared.reserved.0     --------------------------
	.section	.nv.shared.reserved.0,"aw",@nobits
	.weak		__nv_reservedSMEM_offset_0_alias
	.size		__nv_reservedSMEM_offset_0_alias, 0, 64
	.other		__nv_reservedSMEM_offset_0_alias,@"STO_CUDA_RESERVED_SHARED STV_DEFAULT"
__nv_reservedSMEM_offset_0_alias:
	.zero		0
	.zero		64


//--------------------- .nv.constant0._Z25find_permutation_combinediiiPiS_PfS0_i --------------------------
	.section	.nv.constant0._Z25find_permutation_combinediiiPiS_PfS0_i,"a",@progbits
	.sectionflags	@""
	.align	4
.nv.constant0._Z25find_permutation_combinediiiPiS_PfS0_i:
	.zero		948


//--------------------- SYMBOLS --------------------------

	.type		.nv.reservedSmem.offset0,@object
	.size		.nv.reservedSmem.offset0,0x4
	.type		malloc,@function
	.type		free,@function
